//
// Generated by NVIDIA NVVM Compiler
//
// Compiler Build ID: CL-36424714
// Cuda compilation tools, release 13.0, V13.0.88
// Based on NVVM 20.0.0
//

.version 9.0
.target sm_100
.address_size 64

	// .globl	_Z9RadixScanPjj
.extern .func  (.param .b32 func_retval0) vprintf
(
	.param .b64 vprintf_param_0,
	.param .b64 vprintf_param_1
)
;
// _ZZ9RadixScanPjjE6s_scan has been demoted
.global .align 1 .b8 $str[13] = {76, 97, 110, 101, 58, 32, 37, 117, 32, 37, 117, 10};
.global .align 1 .b8 $str$1[12] = {10, 68, 105, 103, 105, 116, 91, 37, 117, 93, 10};
.global .align 1 .b8 $str$2[9] = {91, 37, 117, 32, 37, 117, 93, 32};
.global .align 1 .b8 $str$3[2] = {10};

.visible .entry _Z9RadixScanPjj(
	.param .u64 .ptr .align 1 _Z9RadixScanPjj_param_0,
	.param .u32 _Z9RadixScanPjj_param_1
)
{
	.local .align 8 .b8 	__local_depot0[8];
	.reg .b64 	%SP;
	.reg .b64 	%SPL;
	.reg .pred 	%p<76>;
	.reg .b32 	%r<228>;
	.reg .b64 	%rd<44>;
	// demoted variable
	.shared .align 4 .b8 _ZZ9RadixScanPjjE6s_scan[512];
	mov.u64 	%SPL, __local_depot0;
	cvta.local.u64 	%SP, %SPL;
	ld.param.u64 	%rd4, [_Z9RadixScanPjj_param_0];
	ld.param.u32 	%r88, [_Z9RadixScanPjj_param_1];
	cvta.to.global.u64 	%rd1, %rd4;
	add.u64 	%rd5, %SP, 0;
	add.u64 	%rd2, %SPL, 0;
	mov.u32 	%r1, %ntid.x;
	mov.u32 	%r2, %tid.x;
	// begin inline asm
	mov.u32 %r89, %laneid;
	// end inline asm
	shl.b32 	%r90, %r2, 2;
	mov.u32 	%r91, _ZZ9RadixScanPjjE6s_scan;
	add.s32 	%r4, %r91, %r90;
	mov.b32 	%r92, 0;
	st.shared.u32 	[%r4], %r92;
	bar.sync 	0;
	add.s32 	%r93, %r89, 1;
	and.b32  	%r5, %r93, 31;
	setp.ne.s32 	%p1, %r2, 24;
	mov.u32 	%r6, %ctaid.x;
	setp.ne.s32 	%p2, %r6, 4;
	or.pred  	%p3, %p1, %p2;
	@%p3 bra 	$L__BB0_2;
	st.local.v2.u32 	[%rd2], {%r5, %r89};
	mov.u64 	%rd6, $str;
	cvta.global.u64 	%rd7, %rd6;
	{ // callseq 0, 0
	.param .b64 param0;
	st.param.b64 	[param0], %rd7;
	.param .b64 param1;
	st.param.b64 	[param1], %rd5;
	.param .b32 retval0;
	call.uni (retval0), 
	vprintf, 
	(
	param0, 
	param1
	);
	ld.param.b32 	%r94, [retval0];
	} // callseq 0
$L__BB0_2:
	mul.lo.s32 	%r7, %r88, %r6;
	rem.u32 	%r97, %r88, %r1;
	sub.s32 	%r8, %r88, %r97;
	setp.ge.u32 	%p4, %r2, %r8;
	add.s32 	%r98, %r7, %r2;
	mul.wide.u32 	%rd9, %r98, 4;
	add.s64 	%rd3, %rd1, %rd9;
	and.b32  	%r100, %r90, 3968;
	add.s32 	%r9, %r91, %r100;
	mad.lo.s32 	%r10, %r2, 124, %r4;
	mov.b32 	%r209, 0;
	mov.u32 	%r210, %r2;
	@%p4 bra 	$L__BB0_17;
	shr.u32 	%r11, %r1, 5;
	add.s32 	%r12, %r5, %r7;
	shl.b32 	%r103, %r1, 2;
	add.s32 	%r13, %r91, %r103;
	mov.b32 	%r209, 0;
	mov.u32 	%r210, %r2;
$L__BB0_4:
	setp.lt.u32 	%p5, %r89, 16;
	setp.lt.u32 	%p6, %r89, 8;
	setp.lt.u32 	%p7, %r89, 4;
	setp.lt.u32 	%p8, %r89, 2;
	setp.eq.s32 	%p9, %r89, 0;
	setp.ge.u32 	%p10, %r2, %r11;
	ld.global.u32 	%r105, [%rd3];
	shfl.sync.up.b32	%r106|%p11, %r105, 1, 0, -1;
	selp.b32 	%r107, 0, %r106, %p9;
	add.s32 	%r108, %r107, %r105;
	shfl.sync.up.b32	%r109|%p12, %r108, 2, 0, -1;
	selp.b32 	%r110, 0, %r109, %p8;
	add.s32 	%r111, %r110, %r108;
	shfl.sync.up.b32	%r112|%p13, %r111, 4, 0, -1;
	selp.b32 	%r113, 0, %r112, %p7;
	add.s32 	%r114, %r113, %r111;
	shfl.sync.up.b32	%r115|%p14, %r114, 8, 0, -1;
	selp.b32 	%r116, 0, %r115, %p6;
	add.s32 	%r117, %r116, %r114;
	shfl.sync.up.b32	%r118|%p15, %r117, 16, 0, -1;
	selp.b32 	%r119, 0, %r118, %p5;
	add.s32 	%r120, %r119, %r117;
	st.shared.u32 	[%r4], %r120;
	bar.sync 	0;
	@%p10 bra 	$L__BB0_12;
	ld.shared.u32 	%r206, [%r10+124];
	// begin inline asm
	activemask.b32 %r121;
	// end inline asm
	popc.b32 	%r18, %r121;
	setp.lt.u32 	%p16, %r18, 2;
	@%p16 bra 	$L__BB0_11;
	shfl.sync.up.b32	%r122|%p18, %r206, 1, 0, %r121;
	selp.b32 	%r123, 0, %r122, %p9;
	add.s32 	%r206, %r123, %r206;
	setp.eq.s32 	%p19, %r18, 2;
	@%p19 bra 	$L__BB0_11;
	shfl.sync.up.b32	%r124|%p21, %r206, 2, 0, %r121;
	selp.b32 	%r125, 0, %r124, %p8;
	add.s32 	%r206, %r125, %r206;
	setp.lt.u32 	%p22, %r18, 5;
	@%p22 bra 	$L__BB0_11;
	shfl.sync.up.b32	%r126|%p24, %r206, 4, 0, %r121;
	selp.b32 	%r127, 0, %r126, %p7;
	add.s32 	%r206, %r127, %r206;
	setp.lt.u32 	%p25, %r18, 9;
	@%p25 bra 	$L__BB0_11;
	shfl.sync.up.b32	%r128|%p27, %r206, 8, 0, %r121;
	selp.b32 	%r129, 0, %r128, %p6;
	add.s32 	%r206, %r129, %r206;
	setp.lt.u32 	%p28, %r18, 17;
	@%p28 bra 	$L__BB0_11;
	shfl.sync.up.b32	%r130|%p30, %r206, 16, 0, %r121;
	selp.b32 	%r131, 0, %r130, %p5;
	add.s32 	%r206, %r131, %r206;
$L__BB0_11:
	st.shared.u32 	[%r10+124], %r206;
$L__BB0_12:
	setp.eq.s32 	%p31, %r89, 31;
	bar.sync 	0;
	mov.b32 	%r207, 0;
	@%p31 bra 	$L__BB0_14;
	ld.shared.u32 	%r207, [%r4];
$L__BB0_14:
	setp.lt.u32 	%p32, %r2, 32;
	mov.b32 	%r208, 0;
	@%p32 bra 	$L__BB0_16;
	ld.shared.u32 	%r208, [%r9+-4];
$L__BB0_16:
	add.s32 	%r134, %r207, %r209;
	add.s32 	%r135, %r134, %r208;
	and.b32  	%r136, %r210, -32;
	add.s32 	%r137, %r12, %r136;
	mul.wide.u32 	%rd10, %r137, 4;
	add.s64 	%rd11, %rd1, %rd10;
	st.global.u32 	[%rd11], %r135;
	ld.shared.u32 	%r138, [%r13+-4];
	add.s32 	%r209, %r138, %r209;
	bar.sync 	0;
	add.s32 	%r210, %r210, %r1;
	setp.lt.u32 	%p33, %r210, %r8;
	@%p33 bra 	$L__BB0_4;
$L__BB0_17:
	setp.lt.u32 	%p34, %r210, %r88;
	@%p34 bra 	$L__BB0_19;
	ld.shared.u32 	%r211, [%r4];
	bra.uni 	$L__BB0_20;
$L__BB0_19:
	ld.global.u32 	%r211, [%rd3];
$L__BB0_20:
	shfl.sync.up.b32	%r139|%p35, %r211, 1, 0, -1;
	setp.eq.s32 	%p36, %r89, 0;
	selp.b32 	%r140, 0, %r139, %p36;
	add.s32 	%r141, %r140, %r211;
	shfl.sync.up.b32	%r142|%p37, %r141, 2, 0, -1;
	setp.lt.u32 	%p38, %r89, 2;
	selp.b32 	%r143, 0, %r142, %p38;
	add.s32 	%r144, %r143, %r141;
	shfl.sync.up.b32	%r145|%p39, %r144, 4, 0, -1;
	setp.lt.u32 	%p40, %r89, 4;
	selp.b32 	%r146, 0, %r145, %p40;
	add.s32 	%r147, %r146, %r144;
	shfl.sync.up.b32	%r148|%p41, %r147, 8, 0, -1;
	setp.lt.u32 	%p42, %r89, 8;
	selp.b32 	%r149, 0, %r148, %p42;
	add.s32 	%r150, %r149, %r147;
	shfl.sync.up.b32	%r151|%p43, %r150, 16, 0, -1;
	setp.lt.u32 	%p44, %r89, 16;
	selp.b32 	%r152, 0, %r151, %p44;
	add.s32 	%r153, %r152, %r150;
	st.shared.u32 	[%r4], %r153;
	bar.sync 	0;
	shr.u32 	%r154, %r1, 5;
	setp.ge.u32 	%p45, %r2, %r154;
	@%p45 bra 	$L__BB0_28;
	ld.shared.u32 	%r212, [%r10+124];
	// begin inline asm
	activemask.b32 %r155;
	// end inline asm
	popc.b32 	%r38, %r155;
	setp.lt.u32 	%p46, %r38, 2;
	@%p46 bra 	$L__BB0_27;
	setp.eq.s32 	%p47, %r89, 0;
	shfl.sync.up.b32	%r156|%p48, %r212, 1, 0, %r155;
	selp.b32 	%r157, 0, %r156, %p47;
	add.s32 	%r212, %r157, %r212;
	setp.eq.s32 	%p49, %r38, 2;
	@%p49 bra 	$L__BB0_27;
	setp.lt.u32 	%p50, %r89, 2;
	shfl.sync.up.b32	%r158|%p51, %r212, 2, 0, %r155;
	selp.b32 	%r159, 0, %r158, %p50;
	add.s32 	%r212, %r159, %r212;
	setp.lt.u32 	%p52, %r38, 5;
	@%p52 bra 	$L__BB0_27;
	setp.lt.u32 	%p53, %r89, 4;
	shfl.sync.up.b32	%r160|%p54, %r212, 4, 0, %r155;
	selp.b32 	%r161, 0, %r160, %p53;
	add.s32 	%r212, %r161, %r212;
	setp.lt.u32 	%p55, %r38, 9;
	@%p55 bra 	$L__BB0_27;
	setp.lt.u32 	%p56, %r89, 8;
	shfl.sync.up.b32	%r162|%p57, %r212, 8, 0, %r155;
	selp.b32 	%r163, 0, %r162, %p56;
	add.s32 	%r212, %r163, %r212;
	setp.lt.u32 	%p58, %r38, 17;
	@%p58 bra 	$L__BB0_27;
	setp.lt.u32 	%p59, %r89, 16;
	shfl.sync.up.b32	%r164|%p60, %r212, 16, 0, %r155;
	selp.b32 	%r165, 0, %r164, %p59;
	add.s32 	%r212, %r165, %r212;
$L__BB0_27:
	st.shared.u32 	[%r10+124], %r212;
$L__BB0_28:
	bar.sync 	0;
	and.b32  	%r166, %r210, -32;
	or.b32  	%r45, %r166, %r5;
	setp.ge.u32 	%p61, %r45, %r88;
	@%p61 bra 	$L__BB0_34;
	setp.eq.s32 	%p62, %r89, 31;
	mov.b32 	%r213, 0;
	@%p62 bra 	$L__BB0_31;
	ld.shared.u32 	%r213, [%r4];
$L__BB0_31:
	setp.lt.u32 	%p63, %r2, 32;
	mov.b32 	%r214, 0;
	@%p63 bra 	$L__BB0_33;
	ld.shared.u32 	%r214, [%r9+-4];
$L__BB0_33:
	add.s32 	%r169, %r213, %r209;
	add.s32 	%r170, %r169, %r214;
	add.s32 	%r171, %r45, %r7;
	mul.wide.u32 	%rd12, %r171, 4;
	add.s64 	%rd13, %rd1, %rd12;
	st.global.u32 	[%rd13], %r170;
$L__BB0_34:
	setp.ne.s32 	%p64, %r6, 1;
	add.s32 	%r172, %r88, -1;
	setp.ne.s32 	%p65, %r2, %r172;
	or.pred  	%p66, %p64, %p65;
	@%p66 bra 	$L__BB0_52;
	mov.b32 	%r174, 1;
	st.local.u32 	[%rd2], %r174;
	mov.u64 	%rd14, $str$1;
	cvta.global.u64 	%rd15, %rd14;
	{ // callseq 1, 0
	.param .b64 param0;
	st.param.b64 	[param0], %rd15;
	.param .b64 param1;
	st.param.b64 	[param1], %rd5;
	.param .b32 retval0;
	call.uni (retval0), 
	vprintf, 
	(
	param0, 
	param1
	);
	ld.param.b32 	%r175, [retval0];
	} // callseq 1
	and.b32  	%r50, %r1, 3;
	setp.lt.u32 	%p67, %r1, 4;
	mov.b32 	%r226, 0;
	@%p67 bra 	$L__BB0_46;
	and.b32  	%r226, %r1, 2044;
	add.s32 	%r215, %r91, 8;
	add.s32 	%r217, %r7, 1;
	mov.b32 	%r216, 1;
	mov.u64 	%rd19, $str$2;
$L__BB0_37:
	add.s32 	%r181, %r216, -1;
	ld.shared.u32 	%r56, [%r215+-8];
	setp.ge.u32 	%p68, %r181, %r88;
	mov.b32 	%r218, 0;
	@%p68 bra 	$L__BB0_39;
	add.s32 	%r182, %r217, -1;
	mul.wide.u32 	%rd17, %r182, 4;
	add.s64 	%rd18, %rd1, %rd17;
	ld.global.u32 	%r218, [%rd18];
$L__BB0_39:
	st.local.v2.u32 	[%rd2], {%r56, %r218};
	cvta.global.u64 	%rd20, %rd19;
	{ // callseq 2, 0
	.param .b64 param0;
	st.param.b64 	[param0], %rd20;
	.param .b64 param1;
	st.param.b64 	[param1], %rd5;
	.param .b32 retval0;
	call.uni (retval0), 
	vprintf, 
	(
	param0, 
	param1
	);
	ld.param.b32 	%r184, [retval0];
	} // callseq 2
	ld.shared.u32 	%r59, [%r215+-4];
	setp.ge.u32 	%p69, %r216, %r88;
	mov.b32 	%r219, 0;
	@%p69 bra 	$L__BB0_41;
	mul.wide.u32 	%rd22, %r217, 4;
	add.s64 	%rd23, %rd1, %rd22;
	ld.global.u32 	%r219, [%rd23];
$L__BB0_41:
	st.local.v2.u32 	[%rd2], {%r59, %r219};
	cvta.global.u64 	%rd25, %rd19;
	{ // callseq 3, 0
	.param .b64 param0;
	st.param.b64 	[param0], %rd25;
	.param .b64 param1;
	st.param.b64 	[param1], %rd5;
	.param .b32 retval0;
	call.uni (retval0), 
	vprintf, 
	(
	param0, 
	param1
	);
	ld.param.b32 	%r187, [retval0];
	} // callseq 3
	ld.shared.u32 	%r62, [%r215];
	add.s32 	%r63, %r216, 1;
	setp.ge.u32 	%p70, %r63, %r88;
	mov.b32 	%r220, 0;
	@%p70 bra 	$L__BB0_43;
	add.s32 	%r189, %r217, 1;
	mul.wide.u32 	%rd27, %r189, 4;
	add.s64 	%rd28, %rd1, %rd27;
	ld.global.u32 	%r220, [%rd28];
$L__BB0_43:
	st.local.v2.u32 	[%rd2], {%r62, %r220};
	cvta.global.u64 	%rd30, %rd19;
	{ // callseq 4, 0
	.param .b64 param0;
	st.param.b64 	[param0], %rd30;
	.param .b64 param1;
	st.param.b64 	[param1], %rd5;
	.param .b32 retval0;
	call.uni (retval0), 
	vprintf, 
	(
	param0, 
	param1
	);
	ld.param.b32 	%r191, [retval0];
	} // callseq 4
	ld.shared.u32 	%r66, [%r215+4];
	add.s32 	%r67, %r63, 1;
	setp.ge.u32 	%p71, %r67, %r88;
	mov.b32 	%r221, 0;
	@%p71 bra 	$L__BB0_45;
	add.s32 	%r193, %r217, 2;
	mul.wide.u32 	%rd32, %r193, 4;
	add.s64 	%rd33, %rd1, %rd32;
	ld.global.u32 	%r221, [%rd33];
$L__BB0_45:
	st.local.v2.u32 	[%rd2], {%r66, %r221};
	cvta.global.u64 	%rd35, %rd19;
	{ // callseq 5, 0
	.param .b64 param0;
	st.param.b64 	[param0], %rd35;
	.param .b64 param1;
	st.param.b64 	[param1], %rd5;
	.param .b32 retval0;
	call.uni (retval0), 
	vprintf, 
	(
	param0, 
	param1
	);
	ld.param.b32 	%r194, [retval0];
	} // callseq 5
	add.s32 	%r217, %r217, 4;
	add.s32 	%r216, %r216, 4;
	add.s32 	%r215, %r215, 16;
	add.s32 	%r196, %r67, 1;
	setp.ne.s32 	%p72, %r196, %r226;
	@%p72 bra 	$L__BB0_37;
$L__BB0_46:
	setp.eq.s32 	%p73, %r50, 0;
	@%p73 bra 	$L__BB0_51;
	add.s32 	%r225, %r226, %r7;
	shl.b32 	%r197, %r226, 2;
	add.s32 	%r224, %r91, %r197;
	neg.s32 	%r223, %r50;
	mov.u64 	%rd39, $str$2;
$L__BB0_48:
	.pragma "nounroll";
	ld.shared.u32 	%r81, [%r224];
	setp.ge.u32 	%p74, %r226, %r88;
	mov.b32 	%r227, 0;
	@%p74 bra 	$L__BB0_50;
	mul.wide.u32 	%rd37, %r225, 4;
	add.s64 	%rd38, %rd1, %rd37;
	ld.global.u32 	%r227, [%rd38];
$L__BB0_50:
	st.local.v2.u32 	[%rd2], {%r81, %r227};
	cvta.global.u64 	%rd40, %rd39;
	{ // callseq 6, 0
	.param .b64 param0;
	st.param.b64 	[param0], %rd40;
	.param .b64 param1;
	st.param.b64 	[param1], %rd5;
	.param .b32 retval0;
	call.uni (retval0), 
	vprintf, 
	(
	param0, 
	param1
	);
	ld.param.b32 	%r200, [retval0];
	} // callseq 6
	add.s32 	%r226, %r226, 1;
	add.s32 	%r225, %r225, 1;
	add.s32 	%r224, %r224, 4;
	add.s32 	%r223, %r223, 1;
	setp.ne.s32 	%p75, %r223, 0;
	@%p75 bra 	$L__BB0_48;
$L__BB0_51:
	mov.u64 	%rd42, $str$3;
	cvta.global.u64 	%rd43, %rd42;
	{ // callseq 7, 0
	.param .b64 param0;
	st.param.b64 	[param0], %rd43;
	.param .b64 param1;
	st.param.b64 	[param1], 0;
	.param .b32 retval0;
	call.uni (retval0), 
	vprintf, 
	(
	param0, 
	param1
	);
	ld.param.b32 	%r202, [retval0];
	} // callseq 7
$L__BB0_52:
	ret;

}


// ===== COMPILED SASS (sm_100) =====

	.target	sm_100

	.elftype	@"ET_EXEC"


//--------------------- .note.nv.tkinfo           --------------------------
	.section	.note.nv.tkinfo,"",@"SHT_NOTE"
	.sectionflags	@"SHF_NOTE_NV_TKINFO"
	.tkinfo
        /*0018*/ 	.word	0x00000002
        /*0030*/ 	.string	""
        /*0030*/ 	.string	"ptxas"
        /*0030*/ 	.string	"Cuda compilation tools, release 13.0, V13.0.88"
        /*0030*/ 	.string	"Build cuda_13.0.r13.0/compiler.36424714_0"
        /*0030*/ 	.string	"-arch sm_100 -m 64 "



//--------------------- .note.nv.cuinfo           --------------------------
	.section	.note.nv.cuinfo,"",@"SHT_NOTE"
	.sectionflags	@"SHF_NOTE_NV_CUINFO"
        /*0018*/ 	.short	0x0002
        /*001a*/ 	.short	0x0064
        /*001c*/ 	.short	0x0082
	.zero		2


//--------------------- .nv.info                  --------------------------
	.section	.nv.info,"",@"SHT_CUDA_INFO"
	.align	4


	//----- nvinfo : EIATTR_REGCOUNT
	.align		4
        /*0000*/ 	.byte	0x04, 0x2f
        /*0002*/ 	.short	(.L_5 - .L_4)
	.align		4
.L_4:
        /*0004*/ 	.word	index@(_Z9RadixScanPjj)
        /*0008*/ 	.word	0x0000001e


	//----- nvinfo : EIATTR_FRAME_SIZE
	.align		4
.L_5:
        /*000c*/ 	.byte	0x04, 0x11
        /*000e*/ 	.short	(.L_7 - .L_6)
	.align		4
.L_6:
        /*0010*/ 	.word	index@(_Z9RadixScanPjj)
        /*0014*/ 	.word	0x00000008


	//----- nvinfo : EIATTR_MIN_STACK_SIZE
	.align		4
.L_7:
        /*0018*/ 	.byte	0x04, 0x12
        /*001a*/ 	.short	(.L_9 - .L_8)
	.align		4
.L_8:
        /*001c*/ 	.word	index@(_Z9RadixScanPjj)
        /*0020*/ 	.word	0x00000008
.L_9:


//--------------------- .nv.compat                --------------------------
	.section	.nv.compat,"",@"SHT_CUDA_COMPAT_INFO"
	.align	4
        /*0000*/ 	.byte	0x02, 0x09, 0x00, 0x00, 0x02, 0x02, 0x01, 0x00, 0x02, 0x05, 0x05, 0x00, 0x03, 0x07, 0x01, 0x01
        /*0010*/ 	.byte	0x02, 0x03, 0x00, 0x00, 0x02, 0x06, 0x01, 0x00, 0x04, 0x0b, 0x08, 0x00, 0x09, 0x00, 0x00, 0x00
        /*0020*/ 	.byte	0x00, 0x00, 0x00, 0x00


//--------------------- .nv.info._Z9RadixScanPjj  --------------------------
	.section	.nv.info._Z9RadixScanPjj,"",@"SHT_CUDA_INFO"
	.sectionflags	@""
	.align	4


	//----- nvinfo : EIATTR_CUDA_API_VERSION
	.align		4
        /*0000*/ 	.byte	0x04, 0x37
        /*0002*/ 	.short	(.L_11 - .L_10)
.L_10:
        /*0004*/ 	.word	0x00000082


	//----- nvinfo : EIATTR_KPARAM_INFO
	.align		4
.L_11:
        /*0008*/ 	.byte	0x04, 0x17
        /*000a*/ 	.short	(.L_13 - .L_12)
.L_12:
        /*000c*/ 	.word	0x00000000
        /*0010*/ 	.short	0x0001
        /*0012*/ 	.short	0x0008
        /*0014*/ 	.byte	0x00, 0xf0, 0x11, 0x00


	//----- nvinfo : EIATTR_KPARAM_INFO
	.align		4
.L_13:
        /*0018*/ 	.byte	0x04, 0x17
        /*001a*/ 	.short	(.L_15 - .L_14)
.L_14:
        /*001c*/ 	.word	0x00000000
        /*0020*/ 	.short	0x0000
        /*0022*/ 	.short	0x0000
        /*0024*/ 	.byte	0x00, 0xf5, 0x21, 0x00


	//----- nvinfo : EIATTR_SPARSE_MMA_MASK
	.align		4
.L_15:
        /*0028*/ 	.byte	0x03, 0x50
        /*002a*/ 	.short	0x0000


	//----- nvinfo : EIATTR_MAXREG_COUNT
	.align		4
        /*002c*/ 	.byte	0x03, 0x1b
        /*002e*/ 	.short	0x00ff


	//----- nvinfo : EIATTR_NUM_BARRIERS
	.align		4
        /*0030*/ 	.byte	0x02, 0x4c
        /*0032*/ 	.byte	0x01
	.zero		1


	//----- nvinfo : EIATTR_EXTERNS
	.align		4
        /*0034*/ 	.byte	0x04, 0x0f
        /*0036*/ 	.short	(.L_17 - .L_16)


	//   ....[0]....
	.align		4
.L_16:
        /*0038*/ 	.word	index@(vprintf)


	//----- nvinfo : EIATTR_MERCURY_ISA_VERSION
	.align		4
.L_17:
        /*003c*/ 	.byte	0x03, 0x5f
        /*003e*/ 	.short	0x0101


	//----- nvinfo : EIATTR_COOP_GROUP_MASK_REGIDS
	.align		4
        /*0040*/ 	.byte	0x04, 0x29
        /*0042*/ 	.short	(.L_19 - .L_18)


	//   ....[0]....
.L_18:
        /*0044*/ 	.word	0xffffffff


	//   ....[1]....
        /*0048*/ 	.word	0xffffffff


	//   ....[2]....
        /*004c*/ 	.word	0xffffffff


	//   ....[3]....
        /*0050*/ 	.word	0xffffffff


	//   ....[4]....
        /*0054*/ 	.word	0xffffffff


	//   ....[5]....
        /*0058*/ 	.word	0x0500000f


	//   ....[6]....
        /*005c*/ 	.word	0x0500000f


	//   ....[7]....
        /*0060*/ 	.word	0x0500000f


	//   ....[8]....
        /*0064*/ 	.word	0x0500000f


	//   ....[9]....
        /*0068*/ 	.word	0x0500000f


	//   ....[10]....
        /*006c*/ 	.word	0xffffffff


	//   ....[11]....
        /*0070*/ 	.word	0xffffffff


	//   ....[12]....
        /*0074*/ 	.word	0xffffffff


	//   ....[13]....
        /*0078*/ 	.word	0xffffffff


	//   ....[14]....
        /*007c*/ 	.word	0xffffffff


	//   ....[15]....
        /*0080*/ 	.word	0x0500000f


	//   ....[16]....
        /*0084*/ 	.word	0x0500000f


	//   ....[17]....
        /*0088*/ 	.word	0x0500000f


	//   ....[18]....
        /*008c*/ 	.word	0x0500000f


	//   ....[19]....
        /*0090*/ 	.word	0x0500000f


	//   ....[20]....
        /*0094*/ 	.word	0x0500000f


	//   ....[21]....
        /*0098*/ 	.word	0x0500000f


	//   ....[22]....
        /*009c*/ 	.word	0x0500000f


	//   ....[23]....
        /*00a0*/ 	.word	0x0500000f


	//   ....[24]....
        /*00a4*/ 	.word	0x0500000f


	//   ....[25]....
        /*00a8*/ 	.word	0x0500000f


	//   ....[26]....
        /*00ac*/ 	.word	0x0500000f


	//   ....[27]....
        /*00b0*/ 	.word	0x0500000f


	//   ....[28]....
        /*00b4*/ 	.word	0x0500000f


	//   ....[29]....
        /*00b8*/ 	.word	0x0500000f


	//   ....[30]....
        /*00bc*/ 	.word	0x0500000f


	//   ....[31]....
        /*00c0*/ 	.word	0x0500000f


	//   ....[32]....
        /*00c4*/ 	.word	0x0500000f


	//   ....[33]....
        /*00c8*/ 	.word	0x0500000f


	//   ....[34]....
        /*00cc*/ 	.word	0x0500000f


	//   ....[35]....
        /*00d0*/ 	.word	0x0500000f


	//   ....[36]....
        /*00d4*/ 	.word	0x0500000f


	//   ....[37]....
        /*00d8*/ 	.word	0x0500000f


	//   ....[38]....
        /*00dc*/ 	.word	0x0500000f


	//   ....[39]....
        /*00e0*/ 	.word	0x0500000f


	//----- nvinfo : EIATTR_COOP_GROUP_INSTR_OFFSETS
	.align		4
.L_19:
        /*00e4*/ 	.byte	0x04, 0x28
        /*00e6*/ 	.short	(.L_21 - .L_20)


	//   ....[0]....
.L_20:
        /*00e8*/ 	.word	0x00000520


	//   ....[1]....
        /*00ec*/ 	.word	0x00000550


	//   ....[2]....
        /*00f0*/ 	.word	0x00000580


	//   ....[3]....
        /*00f4*/ 	.word	0x000005b0


	//   ....[4]....
        /*00f8*/ 	.word	0x000005e0


	//   ....[5]....
        /*00fc*/ 	.word	0x000006c0


	//   ....[6]....
        /*0100*/ 	.word	0x00000730


	//   ....[7]....
        /*0104*/ 	.word	0x000007a0


	//   ....[8]....
        /*0108*/ 	.word	0x00000810


	//   ....[9]....
        /*010c*/ 	.word	0x00000880


	//   ....[10]....
        /*0110*/ 	.word	0x00000aa0


	//   ....[11]....
        /*0114*/ 	.word	0x00000b10


	//   ....[12]....
        /*0118*/ 	.word	0x00000b40


	//   ....[13]....
        /*011c*/ 	.word	0x00000b70


	//   ....[14]....
        /*0120*/ 	.word	0x00000ba0


	//   ....[15]....
        /*0124*/ 	.word	0x00000cb0


	//   ....[16]....
        /*0128*/ 	.word	0x00000d20


	//   ....[17]....
        /*012c*/ 	.word	0x00000d90


	//   ....[18]....
        /*0130*/ 	.word	0x00000e00


	//   ....[19]....
        /*0134*/ 	.word	0x00000e70


	//   ....[20]....
        /*0138*/ 	.word	0x00001a20


	//   ....[21]....
        /*013c*/ 	.word	0x00001a90


	//   ....[22]....
        /*0140*/ 	.word	0x00001b00


	//   ....[23]....
        /*0144*/ 	.word	0x00001b70


	//   ....[24]....
        /*0148*/ 	.word	0x00001be0


	//   ....[25]....
        /*014c*/ 	.word	0x00001c40


	//   ....[26]....
        /*0150*/ 	.word	0x00001cb0


	//   ....[27]....
        /*0154*/ 	.word	0x00001d30


	//   ....[28]....
        /*0158*/ 	.word	0x00001db0


	//   ....[29]....
        /*015c*/ 	.word	0x00001e30


	//   ....[30]....
        /*0160*/ 	.word	0x00001ef0


	//   ....[31]....
        /*0164*/ 	.word	0x00001f60


	//   ....[32]....
        /*0168*/ 	.word	0x00001fd0


	//   ....[33]....
        /*016c*/ 	.word	0x00002040


	//   ....[34]....
        /*0170*/ 	.word	0x000020b0


	//   ....[35]....
        /*0174*/ 	.word	0x00002110


	//   ....[36]....
        /*0178*/ 	.word	0x00002180


	//   ....[37]....
        /*017c*/ 	.word	0x00002200


	//   ....[38]....
        /*0180*/ 	.word	0x00002280


	//   ....[39]....
        /*0184*/ 	.word	0x00002300


	//----- nvinfo : EIATTR_VRC_CTA_INIT_COUNT
	.align		4
.L_21:
        /*0188*/ 	.byte	0x02, 0x4a
	.zero		1
	.zero		1


	//----- nvinfo : EIATTR_SYSCALL_OFFSETS
	.align		4
        /*018c*/ 	.byte	0x04, 0x46
        /*018e*/ 	.short	(.L_23 - .L_22)


	//   ....[0]....
.L_22:
        /*0190*/ 	.word	0x00000210


	//   ....[1]....
        /*0194*/ 	.word	0x000010f0


	//   ....[2]....
        /*0198*/ 	.word	0x000012e0


	//   ....[3]....
        /*019c*/ 	.word	0x00001400


	//   ....[4]....
        /*01a0*/ 	.word	0x00001540


	//   ....[5]....
        /*01a4*/ 	.word	0x00001680


	//   ....[6]....
        /*01a8*/ 	.word	0x000018e0


	//   ....[7]....
        /*01ac*/ 	.word	0x000019c0


	//----- nvinfo : EIATTR_EXIT_INSTR_OFFSETS
	.align		4
.L_23:
        /*01b0*/ 	.byte	0x04, 0x1c
        /*01b2*/ 	.short	(.L_25 - .L_24)


	//   ....[0]....
.L_24:
        /*01b4*/ 	.word	0x00001020


	//   ....[1]....
        /*01b8*/ 	.word	0x000019d0


	//----- nvinfo : EIATTR_CRS_STACK_SIZE
	.align		4
.L_25:
        /*01bc*/ 	.byte	0x04, 0x1e
        /*01be*/ 	.short	(.L_27 - .L_26)
.L_26:
        /*01c0*/ 	.word	0x00000000


	//----- nvinfo : EIATTR_CBANK_PARAM_SIZE
	.align		4
.L_27:
        /*01c4*/ 	.byte	0x03, 0x19
        /*01c6*/ 	.short	0x000c


	//----- nvinfo : EIATTR_PARAM_CBANK
	.align		4
        /*01c8*/ 	.byte	0x04, 0x0a
        /*01ca*/ 	.short	(.L_29 - .L_28)
	.align		4
.L_28:
        /*01cc*/ 	.word	index@(.nv.constant0._Z9RadixScanPjj)
        /*01d0*/ 	.short	0x0380
        /*01d2*/ 	.short	0x000c


	//----- nvinfo : EIATTR_SW_WAR
	.align		4
.L_29:
        /*01d4*/ 	.byte	0x04, 0x36
        /*01d6*/ 	.short	(.L_31 - .L_30)
.L_30:
        /*01d8*/ 	.word	0x00000008
.L_31:


//--------------------- .nv.callgraph             --------------------------
	.section	.nv.callgraph,"",@"SHT_CUDA_CALLGRAPH"
	.align	4
	.sectionentsize	8
	.align		4
        /*0000*/ 	.word	0x00000000
	.align		4
        /*0004*/ 	.word	0xffffffff
	.align		4
        /*0008*/ 	.word	index@(_Z9RadixScanPjj)
	.align		4
        /*000c*/ 	.word	index@(vprintf)
	.align		4
        /*0010*/ 	.word	0x00000000
	.align		4
        /*0014*/ 	.word	0xfffffffe
	.align		4
        /*0018*/ 	.word	0x00000000
	.align		4
        /*001c*/ 	.word	0xfffffffd
	.align		4
        /*0020*/ 	.word	0x00000000
	.align		4
        /*0024*/ 	.word	0xfffffffc


//--------------------- .nv.constant4             --------------------------
	.section	.nv.constant4,"a",@progbits
	.align	8
	.align		8
.nv.constant4:
        /*0000*/ 	.dword	vprintf
	.align		8
        /*0008*/ 	.dword	$str
	.align		8
        /*0010*/ 	.dword	$str$1
	.align		8
        /*0018*/ 	.dword	$str$2
	.align		8
        /*0020*/ 	.dword	$str$3


//--------------------- .text._Z9RadixScanPjj     --------------------------
	.section	.text._Z9RadixScanPjj,"ax",@progbits
	.align	128
        .global         _Z9RadixScanPjj
        .type           _Z9RadixScanPjj,@function
        .size           _Z9RadixScanPjj,(.L_x_74 - _Z9RadixScanPjj)
        .other          _Z9RadixScanPjj,@"STO_CUDA_ENTRY STV_DEFAULT"
_Z9RadixScanPjj:
.text._Z9RadixScanPjj:
[----:B------:R-:W0:Y:S08]  /*0000*/  LDC R1, c[0x0][0x37c] ;  /* 0x0000df00ff017b82 */ /* 0x000e300000000800 */
[----:B------:R-:W1:Y:S01]  /*0010*/  S2UR UR4, SR_CgaCtaId ;  /* 0x00000000000479c3 */ /* 0x000e620000008800 */
[----:B------:R-:W2:Y:S01]  /*0020*/  S2R R27, SR_CTAID.X ;  /* 0x00000000001b7919 */ /* 0x000ea20000002500 */
[----:B------:R-:W-:Y:S01]  /*0030*/  UMOV UR38, 0x400 ;  /* 0x0000040000267882 */ /* 0x000fe20000000000 */
[----:B------:R-:W3:Y:S01]  /*0040*/  LDCU UR5, c[0x0][0x2fc] ;  /* 0x00005f80ff0577ac */ /* 0x000ee20008000800 */
[----:B0-----:R-:W-:Y:S01]  /*0050*/  VIADD R1, R1, 0xfffffff8 ;  /* 0xfffffff801017836 */ /* 0x001fe20000000000 */
[----:B------:R-:W0:Y:S01]  /*0060*/  S2R R26, SR_TID.X ;  /* 0x00000000001a7919 */ /* 0x000e220000002100 */
[----:B------:R-:W-:Y:S01]  /*0070*/  BSSY.RECONVERGENT B6, `(.L_x_0) ;  /* 0x000001b000067945 */ /* 0x000fe20003800200 */
[----:B------:R-:W4:Y:S01]  /*0080*/  LDCU.64 UR36, c[0x0][0x380] ;  /* 0x00007000ff2477ac */ /* 0x000f220008000a00 */
[----:B------:R-:W4:Y:S01]  /*0090*/  LDC R2, c[0x0][0x360] ;  /* 0x0000d800ff027b82 */ /* 0x000f220000000800 */
[----:B------:R-:W5:Y:S01]  /*00a0*/  S2R R23, SR_LANEID ;  /* 0x0000000000177919 */ /* 0x000f620000000000 */
[----:B-1----:R-:W-:Y:S01]  /*00b0*/  ULEA UR38, UR4, UR38, 0x18 ;  /* 0x0000002604267291 */ /* 0x002fe2000f8ec0ff */
[----:B------:R-:W1:Y:S01]  /*00c0*/  LDCU UR4, c[0x0][0x2f8] ;  /* 0x00005f00ff0477ac */ /* 0x000e620008000800 */
[----:B--2---:R-:W-:-:S04]  /*00d0*/  ISETP.NE.AND P0, PT, R27, 0x4, PT ;  /* 0x000000041b00780c */ /* 0x004fc80003f05270 */
[C---:B0-----:R-:W-:Y:S01]  /*00e0*/  ISETP.NE.OR P0, PT, R26.reuse, 0x18, P0 ;  /* 0x000000181a00780c */ /* 0x041fe20000705670 */
[----:B------:R-:W-:Y:S02]  /*00f0*/  IMAD.SHL.U32 R25, R26, 0x4, RZ ;  /* 0x000000041a197824 */ /* 0x000fe400078e00ff */
[----:B-----5:R-:W-:-:S03]  /*0100*/  VIADD R22, R23, 0x1 ;  /* 0x0000000117167836 */ /* 0x020fc60000000000 */
[----:B------:R0:W-:Y:S01]  /*0110*/  STS [R25+UR38], RZ ;  /* 0x000000ff19007988 */ /* 0x0001e20008000826 */
[----:B------:R-:W-:Y:S01]  /*0120*/  BAR.SYNC.DEFER_BLOCKING 0x0 ;  /* 0x0000000000007b1d */ /* 0x000fe20000010000 */
[----:B-1----:R-:W-:Y:S01]  /*0130*/  IADD3 R19, P1, PT, R1, UR4, RZ ;  /* 0x0000000401137c10 */ /* 0x002fe2000ff3e0ff */
[----:B------:R-:W-:Y:S01]  /*0140*/  VIADD R24, R25, UR38 ;  /* 0x0000002619187c36 */ /* 0x000fe20008000000 */
[----:B------:R-:W-:-:S03]  /*0150*/  LOP3.LUT R22, R22, 0x1f, RZ, 0xc0, !PT ;  /* 0x0000001f16167812 */ /* 0x000fc600078ec0ff */
[----:B---3--:R-:W-:Y:S01]  /*0160*/  IMAD.X R18, RZ, RZ, UR5, P1 ;  /* 0x00000005ff127e24 */ /* 0x008fe200088e06ff */
[----:B0-----:R-:W-:Y:S07]  /*0170*/  @P0 BRA `(.L_x_1) ;  /* 0x0000000000280947 */ /* 0x001fee0003800000 */
[----:B------:R-:W-:Y:S01]  /*0180*/  MOV R8, 0x0 ;  /* 0x0000000000087802 */ /* 0x000fe20000000f00 */
[----:B------:R0:W-:Y:S01]  /*0190*/  STL.64 [R1], R22 ;  /* 0x0000001601007387 */ /* 0x0001e20000100a00 */
[----:B------:R-:W1:Y:S01]  /*01a0*/  LDCU.64 UR4, c[0x4][0x8] ;  /* 0x01000100ff0477ac */ /* 0x000e620008000a00 */
[----:B------:R-:W-:Y:S02]  /*01b0*/  IMAD.MOV.U32 R6, RZ, RZ, R19 ;  /* 0x000000ffff067224 */ /* 0x000fe400078e0013 */
[----:B------:R-:W-:Y:S01]  /*01c0*/  IMAD.MOV.U32 R7, RZ, RZ, R18 ;  /* 0x000000ffff077224 */ /* 0x000fe200078e0012 */
[----:B------:R-:W2:Y:S01]  /*01d0*/  LDC.64 R8, c[0x4][R8] ;  /* 0x0100000008087b82 */ /* 0x000ea20000000a00 */
[----:B-1----:R-:W-:Y:S02]  /*01e0*/  IMAD.U32 R4, RZ, RZ, UR4 ;  /* 0x00000004ff047e24 */ /* 0x002fe4000f8e00ff */
[----:B0-----:R-:W-:-:S07]  /*01f0*/  IMAD.U32 R5, RZ, RZ, UR5 ;  /* 0x00000005ff057e24 */ /* 0x001fce000f8e00ff */
[----:B------:R-:W-:-:S07]  /*0200*/  LEPC R20, `(.L_x_1) ;  /* 0x000000001014794e */ /* 0x000fce0000000000 */
[----:B--2-4-:R-:W-:Y:S05]  /*0210*/  CALL.ABS.NOINC R8 ;  /* 0x0000000008007343 */ /* 0x014fea0003c00000 */
.L_x_1:
[----:B----4-:R-:W-:Y:S05]  /*0220*/  BSYNC.RECONVERGENT B6 ;  /* 0x0000000000067941 */ /* 0x010fea0003800200 */
.L_x_0:
[----:B------:R-:W0:Y:S01]  /*0230*/  I2F.U32.RP R0, R2 ;  /* 0x0000000200007306 */ /* 0x000e220000209000 */
[----:B------:R-:W1:Y:S01]  /*0240*/  LDC R9, c[0x0][0x388] ;  /* 0x0000e200ff097b82 */ /* 0x000e620000000800 */
[----:B------:R-:W-:Y:S01]  /*0250*/  ISETP.NE.U32.AND P1, PT, R2, RZ, PT ;  /* 0x000000ff0200720c */ /* 0x000fe20003f25070 */
[----:B------:R-:W2:Y:S01]  /*0260*/  LDCU.64 UR4, c[0x0][0x380] ;  /* 0x00007000ff0477ac */ /* 0x000ea20008000a00 */
[----:B------:R-:W-:Y:S02]  /*0270*/  IMAD R24, R26, 0x7c, R24 ;  /* 0x0000007c1a187824 */ /* 0x000fe400078e0218 */
[----:B------:R-:W-:-:S03]  /*0280*/  IMAD.MOV.U32 R21, RZ, RZ, R26 ;  /* 0x000000ffff157224 */ /* 0x000fc600078e001a */
[----:B------:R-:W3:Y:S01]  /*0290*/  LDC.64 R16, c[0x0][0x358] ;  /* 0x0000d600ff107b82 */ /* 0x000ee20000000a00 */
[----:B0-----:R-:W0:Y:S01]  /*02a0*/  MUFU.RCP R0, R0 ;  /* 0x0000000000007308 */ /* 0x001e220000001000 */
[----:B-1----:R-:W-:Y:S02]  /*02b0*/  IMAD R7, R27, R9, R26 ;  /* 0x000000091b077224 */ /* 0x002fe400078e021a */
[----:B0-----:R-:W-:Y:S01]  /*02c0*/  VIADD R4, R0, 0xffffffe ;  /* 0x0ffffffe00047836 */ /* 0x001fe20000000000 */
[----:B------:R-:W-:-:S04]  /*02d0*/  LOP3.LUT R0, R25, 0xf80, RZ, 0xc0, !PT ;  /* 0x00000f8019007812 */ /* 0x000fc800078ec0ff */
[----:B------:R0:W1:Y:S02]  /*02e0*/  F2I.FTZ.U32.TRUNC.NTZ R5, R4 ;  /* 0x0000000400057305 */ /* 0x000064000021f000 */
[----:B0-----:R-:W-:Y:S02]  /*02f0*/  HFMA2 R4, -RZ, RZ, 0, 0 ;  /* 0x00000000ff047431 */ /* 0x001fe400000001ff */
[----:B-1----:R-:W-:-:S04]  /*0300*/  IMAD.MOV R3, RZ, RZ, -R5 ;  /* 0x000000ffff037224 */ /* 0x002fc800078e0a05 */
[----:B------:R-:W-:-:S04]  /*0310*/  IMAD R3, R3, R2, RZ ;  /* 0x0000000203037224 */ /* 0x000fc800078e02ff */
[----:B------:R-:W-:-:S04]  /*0320*/  IMAD.HI.U32 R6, R5, R3, R4 ;  /* 0x0000000305067227 */ /* 0x000fc800078e0004 */
[----:B--2---:R-:W-:Y:S02]  /*0330*/  IMAD.U32 R4, RZ, RZ, UR4 ;  /* 0x00000004ff047e24 */ /* 0x004fe4000f8e00ff */
[----:B------:R-:W-:-:S04]  /*0340*/  IMAD.HI.U32 R6, R6, R9, RZ ;  /* 0x0000000906067227 */ /* 0x000fc800078e00ff */
[----:B------:R-:W-:Y:S02]  /*0350*/  IMAD.MOV R6, RZ, RZ, -R6 ;  /* 0x000000ffff067224 */ /* 0x000fe400078e0a06 */
[----:B------:R-:W-:Y:S02]  /*0360*/  IMAD.U32 R5, RZ, RZ, UR5 ;  /* 0x00000005ff057e24 */ /* 0x000fe4000f8e00ff */
[----:B------:R-:W-:Y:S02]  /*0370*/  IMAD R3, R2, R6, R9 ;  /* 0x0000000602037224 */ /* 0x000fe400078e0209 */
[----:B------:R-:W-:-:S03]  /*0380*/  IMAD.WIDE.U32 R6, R7, 0x4, R4 ;  /* 0x0000000407067825 */ /* 0x000fc600078e0004 */
[----:B------:R-:W-:-:S13]  /*0390*/  ISETP.GE.U32.AND P0, PT, R3, R2, PT ;  /* 0x000000020300720c */ /* 0x000fda0003f06070 */
[----:B------:R-:W-:-:S05]  /*03a0*/  @P0 IMAD.IADD R3, R3, 0x1, -R2 ;  /* 0x0000000103030824 */ /* 0x000fca00078e0a02 */
[----:B------:R-:W-:-:S13]  /*03b0*/  ISETP.GE.U32.AND P0, PT, R3, R2, PT ;  /* 0x000000020300720c */ /* 0x000fda0003f06070 */
[----:B------:R-:W-:Y:S01]  /*03c0*/  @P0 IMAD.IADD R3, R3, 0x1, -R2 ;  /* 0x0000000103030824 */ /* 0x000fe200078e0a02 */
[----:B------:R-:W-:-:S05]  /*03d0*/  @!P1 LOP3.LUT R3, RZ, R2, RZ, 0x33, !PT ;  /* 0x00000002ff039212 */ /* 0x000fca00078e33ff */
[----:B------:R-:W-:Y:S02]  /*03e0*/  IMAD.IADD R10, R9, 0x1, -R3 ;  /* 0x00000001090a7824 */ /* 0x000fe400078e0a03 */
[----:B------:R-:W-:-:S03]  /*03f0*/  IMAD.MOV.U32 R3, RZ, RZ, RZ ;  /* 0x000000ffff037224 */ /* 0x000fc600078e00ff */
[----:B------:R-:W-:-:S13]  /*0400*/  ISETP.GE.U32.AND P0, PT, R26, R10, PT ;  /* 0x0000000a1a00720c */ /* 0x000fda0003f06070 */
[----:B---3--:R-:W-:Y:S05]  /*0410*/  @P0 BRA `(.L_x_2) ;  /* 0x0000000400800947 */ /* 0x008fea0003800000 */
[----:B------:R-:W-:Y:S01]  /*0420*/  SHF.R.U32.HI R3, RZ, 0x5, R2 ;  /* 0x00000005ff037819 */ /* 0x000fe20000011602 */
[----:B------:R-:W-:Y:S01]  /*0430*/  IMAD R22, R27, R9, R22 ;  /* 0x000000091b167224 */ /* 0x000fe200078e0216 */
[C---:B------:R-:W-:Y:S01]  /*0440*/  ISETP.GE.U32.AND P0, PT, R23.reuse, 0x10, PT ;  /* 0x000000101700780c */ /* 0x040fe20003f06070 */
[----:B------:R-:W-:Y:S01]  /*0450*/  IMAD.MOV.U32 R21, RZ, RZ, R26 ;  /* 0x000000ffff157224 */ /* 0x000fe200078e001a */
[----:B------:R-:W-:Y:S01]  /*0460*/  ISETP.GE.U32.AND P2, PT, R26, R3, PT ;  /* 0x000000031a00720c */ /* 0x000fe20003f46070 */
[----:B------:R-:W-:Y:S01]  /*0470*/  IMAD.MOV.U32 R3, RZ, RZ, RZ ;  /* 0x000000ffff037224 */ /* 0x000fe200078e00ff */
[C---:B------:R-:W-:Y:S02]  /*0480*/  ISETP.GE.U32.AND P1, PT, R23.reuse, 0x8, PT ;  /* 0x000000081700780c */ /* 0x040fe40003f26070 */
[C---:B------:R-:W-:Y:S02]  /*0490*/  ISETP.GE.U32.AND P3, PT, R23.reuse, 0x4, PT ;  /* 0x000000041700780c */ /* 0x040fe40003f66070 */
[----:B------:R-:W-:-:S02]  /*04a0*/  ISETP.GE.U32.AND P4, PT, R23, 0x2, PT ;  /* 0x000000021700780c */ /* 0x000fc40003f86070 */
[----:B------:R-:W-:Y:S02]  /*04b0*/  ISETP.NE.AND P5, PT, R23, RZ, PT ;  /* 0x000000ff1700720c */ /* 0x000fe40003fa5270 */
[----:B------:R-:W-:-:S11]  /*04c0*/  LEA R20, R2, UR38, 0x2 ;  /* 0x0000002602147c11 */ /* 0x000fd6000f8e10ff */
.L_x_11:
[----:B------:R-:W-:Y:S02]  /*04d0*/  R2UR UR4, R16 ;  /* 0x00000000100472ca */ /* 0x000fe400000e0000 */
[----:B------:R-:W-:-:S13]  /*04e0*/  R2UR UR5, R17 ;  /* 0x00000000110572ca */ /* 0x000fda00000e0000 */
[----:B0-----:R0:W5:Y:S01]  /*04f0*/  LDG.E R13, desc[UR4][R6.64] ;  /* 0x00000004060d7981 */ /* 0x001162000c1e1900 */
[----:B------:R-:W-:-:S03]  /*0500*/  UMOV UR4, 0xffffffff ;  /* 0xffffffff00047882 */ /* 0x000fc60000000000 */
[----:B-12---:R-:W-:Y:S05]  /*0510*/  BRA.DIV UR4, `(.L_x_3) ;  /* 0x0000001604307947 */ /* 0x006fea000b800000 */
[----:B-----5:R-:W1:Y:S02]  /*0520*/  SHFL.UP PT, R14, R13, 0x1, RZ ;  /* 0x042000000d0e7989 */ /* 0x020e6400000e00ff */
[----:B-1----:R-:W-:-:S04]  /*0530*/  SEL R4, R14, RZ, P5 ;  /* 0x000000ff0e047207 */ /* 0x002fc80002800000 */
[----:B------:R-:W-:-:S05]  /*0540*/  IADD3 R4, PT, PT, R13, R4, RZ ;  /* 0x000000040d047210 */ /* 0x000fca0007ffe0ff */
[----:B------:R-:W1:Y:S02]  /*0550*/  SHFL.UP PT, R14, R4, 0x2, RZ ;  /* 0x04400000040e7989 */ /* 0x000e6400000e00ff */
[----:B-1----:R-:W-:-:S05]  /*0560*/  SEL R5, R14, RZ, P4 ;  /* 0x000000ff0e057207 */ /* 0x002fca0002000000 */
[----:B------:R-:W-:-:S05]  /*0570*/  IMAD.IADD R5, R4, 0x1, R5 ;  /* 0x0000000104057824 */ /* 0x000fca00078e0205 */
[----:B------:R-:W1:Y:S02]  /*0580*/  SHFL.UP PT, R14, R5, 0x4, RZ ;  /* 0x04800000050e7989 */ /* 0x000e6400000e00ff */
[----:B-1----:R-:W-:-:S05]  /*0590*/  SEL R8, R14, RZ, P3 ;  /* 0x000000ff0e087207 */ /* 0x002fca0001800000 */
[----:B------:R-:W-:-:S05]  /*05a0*/  IMAD.IADD R8, R5, 0x1, R8 ;  /* 0x0000000105087824 */ /* 0x000fca00078e0208 */
[----:B------:R-:W1:Y:S02]  /*05b0*/  SHFL.UP PT, R14, R8, 0x8, RZ ;  /* 0x05000000080e7989 */ /* 0x000e6400000e00ff */
[----:B-1----:R-:W-:-:S05]  /*05c0*/  SEL R9, R14, RZ, P1 ;  /* 0x000000ff0e097207 */ /* 0x002fca0000800000 */
[----:B------:R-:W-:-:S05]  /*05d0*/  IMAD.IADD R9, R8, 0x1, R9 ;  /* 0x0000000108097824 */ /* 0x000fca00078e0209 */
[----:B------:R1:W2:Y:S02]  /*05e0*/  SHFL.UP PT, R14, R9, 0x10, RZ ;  /* 0x06000000090e7989 */ /* 0x0002a400000e00ff */
.L_x_38:
[----:B--2---:R-:W-:Y:S01]  /*05f0*/  SEL R14, R14, RZ, P0 ;  /* 0x000000ff0e0e7207 */ /* 0x004fe20000000000 */
[----:B------:R-:W-:Y:S05]  /*0600*/  WARPSYNC.ALL ;  /* 0x0000000000007948 */ /* 0x000fea0003800000 */
[----:B------:R-:W-:-:S05]  /*0610*/  IMAD.IADD R14, R9, 0x1, R14 ;  /* 0x00000001090e7824 */ /* 0x000fca00078e020e */
[----:B------:R2:W-:Y:S01]  /*0620*/  STS [R25+UR38], R14 ;  /* 0x0000000e19007988 */ /* 0x0005e20008000826 */
[----:B------:R-:W-:Y:S06]  /*0630*/  BAR.SYNC.DEFER_BLOCKING 0x0 ;  /* 0x0000000000007b1d */ /* 0x000fec0000010000 */
[----:B------:R-:W-:Y:S05]  /*0640*/  @P2 BRA `(.L_x_4) ;  /* 0x00000000009c2947 */ /* 0x000fea0003800000 */
[----:B------:R3:W4:Y:S01]  /*0650*/  LDS R13, [R24+0x7c] ;  /* 0x00007c00180d7984 */ /* 0x0007220000000800 */
[----:B------:R-:W-:-:S04]  /*0660*/  VOTE.ANY R15, PT, PT ;  /* 0x00000000000f7806 */ /* 0x000fc800038e0100 */
[----:B------:R-:W5:Y:S02]  /*0670*/  POPC R4, R15 ;  /* 0x0000000f00047309 */ /* 0x000f640000000000 */
[----:B-----5:R-:W-:-:S13]  /*0680*/  ISETP.GE.U32.AND P6, PT, R4, 0x2, PT ;  /* 0x000000020400780c */ /* 0x020fda0003fc6070 */
[----:B---3--:R-:W-:Y:S05]  /*0690*/  @!P6 BRA `(.L_x_5) ;  /* 0x000000000084e947 */ /* 0x008fea0003800000 */
[----:B------:R-:W-:-:S13]  /*06a0*/  R2UR UR4, R15 ;  /* 0x000000000f0472ca */ /* 0x000fda00000e0000 */
[----:B------:R-:W-:Y:S05]  /*06b0*/  BRA.DIV UR4, `(.L_x_6) ;  /* 0x0000001604547947 */ /* 0x000fea000b800000 */
[----:B--2-4-:R2:W3:Y:S02]  /*06c0*/  SHFL.UP PT, R14, R13, 0x1, RZ ;  /* 0x042000000d0e7989 */ /* 0x0144e400000e00ff */
.L_x_40:
[----:B------:R-:W-:Y:S02]  /*06d0*/  ISETP.NE.AND P6, PT, R4, 0x2, PT ;  /* 0x000000020400780c */ /* 0x000fe40003fc5270 */
[----:B---3--:R-:W-:-:S05]  /*06e0*/  SEL R14, R14, RZ, P5 ;  /* 0x000000ff0e0e7207 */ /* 0x008fca0002800000 */
[----:B--2---:R-:W-:-:S06]  /*06f0*/  IMAD.IADD R13, R13, 0x1, R14 ;  /* 0x000000010d0d7824 */ /* 0x004fcc00078e020e */
[----:B------:R-:W-:Y:S05]  /*0700*/  @!P6 BRA `(.L_x_5) ;  /* 0x000000000068e947 */ /* 0x000fea0003800000 */
[----:B------:R-:W-:-:S13]  /*0710*/  R2UR UR4, R15 ;  /* 0x000000000f0472ca */ /* 0x000fda00000e0000 */
[----:B------:R-:W-:Y:S05]  /*0720*/  BRA.DIV UR4, `(.L_x_7) ;  /* 0x0000001604507947 */ /* 0x000fea000b800000 */
[----:B------:R2:W3:Y:S02]  /*0730*/  SHFL.UP PT, R14, R13, 0x2, RZ ;  /* 0x044000000d0e7989 */ /* 0x0004e400000e00ff */
.L_x_43:
[----:B------:R-:W-:Y:S02]  /*0740*/  ISETP.GE.U32.AND P6, PT, R4, 0x5, PT ;  /* 0x000000050400780c */ /* 0x000fe40003fc6070 */
[----:B---3--:R-:W-:-:S05]  /*0750*/  SEL R14, R14, RZ, P4 ;  /* 0x000000ff0e0e7207 */ /* 0x008fca0002000000 */
[----:B--2---:R-:W-:-:S06]  /*0760*/  IMAD.IADD R13, R13, 0x1, R14 ;  /* 0x000000010d0d7824 */ /* 0x004fcc00078e020e */
[----:B------:R-:W-:Y:S05]  /*0770*/  @!P6 BRA `(.L_x_5) ;  /* 0x00000000004ce947 */ /* 0x000fea0003800000 */
[----:B------:R-:W-:-:S13]  /*0780*/  R2UR UR4, R15 ;  /* 0x000000000f0472ca */ /* 0x000fda00000e0000 */
[----:B------:R-:W-:Y:S05]  /*0790*/  BRA.DIV UR4, `(.L_x_8) ;  /* 0x0000001604547947 */ /* 0x000fea000b800000 */
[----:B------:R2:W3:Y:S02]  /*07a0*/  SHFL.UP PT, R14, R13, 0x4, RZ ;  /* 0x048000000d0e7989 */ /* 0x0004e400000e00ff */
.L_x_46:
[----:B------:R-:W-:Y:S02]  /*07b0*/  ISETP.GE.U32.AND P6, PT, R4, 0x9, PT ;  /* 0x000000090400780c */ /* 0x000fe40003fc6070 */
[----:B---3--:R-:W-:-:S05]  /*07c0*/  SEL R14, R14, RZ, P3 ;  /* 0x000000ff0e0e7207 */ /* 0x008fca0001800000 */
[----:B--2---:R-:W-:-:S06]  /*07d0*/  IMAD.IADD R13, R13, 0x1, R14 ;  /* 0x000000010d0d7824 */ /* 0x004fcc00078e020e */
[----:B------:R-:W-:Y:S05]  /*07e0*/  @!P6 BRA `(.L_x_5) ;  /* 0x000000000030e947 */ /* 0x000fea0003800000 */
[----:B------:R-:W-:-:S13]  /*07f0*/  R2UR UR4, R15 ;  /* 0x000000000f0472ca */ /* 0x000fda00000e0000 */
[----:B------:R-:W-:Y:S05]  /*0800*/  BRA.DIV UR4, `(.L_x_9) ;  /* 0x0000001604587947 */ /* 0x000fea000b800000 */
[----:B------:R2:W3:Y:S02]  /*0810*/  SHFL.UP PT, R14, R13, 0x8, RZ ;  /* 0x050000000d0e7989 */ /* 0x0004e400000e00ff */
.L_x_49:
[----:B------:R-:W-:Y:S02]  /*0820*/  ISETP.GE.U32.AND P6, PT, R4, 0x11, PT ;  /* 0x000000110400780c */ /* 0x000fe40003fc6070 */
[----:B---3--:R-:W-:-:S05]  /*0830*/  SEL R14, R14, RZ, P1 ;  /* 0x000000ff0e0e7207 */ /* 0x008fca0000800000 */
[----:B--2---:R-:W-:-:S06]  /*0840*/  IMAD.IADD R13, R13, 0x1, R14 ;  /* 0x000000010d0d7824 */ /* 0x004fcc00078e020e */
[----:B------:R-:W-:Y:S05]  /*0850*/  @!P6 BRA `(.L_x_5) ;  /* 0x000000000014e947 */ /* 0x000fea0003800000 */
[----:B------:R-:W-:-:S13]  /*0860*/  R2UR UR4, R15 ;  /* 0x000000000f0472ca */ /* 0x000fda00000e0000 */
[----:B------:R-:W-:Y:S05]  /*0870*/  BRA.DIV UR4, `(.L_x_10) ;  /* 0x00000016045c7947 */ /* 0x000fea000b800000 */
[----:B------:R2:W3:Y:S02]  /*0880*/  SHFL.UP PT, R14, R13, 0x10, RZ ;  /* 0x060000000d0e7989 */ /* 0x0004e400000e00ff */
.L_x_52:
[----:B---3--:R-:W-:-:S05]  /*0890*/  SEL R14, R14, RZ, P0 ;  /* 0x000000ff0e0e7207 */ /* 0x008fca0000000000 */
[----:B--2---:R-:W-:-:S07]  /*08a0*/  IMAD.IADD R13, R13, 0x1, R14 ;  /* 0x000000010d0d7824 */ /* 0x004fce00078e020e */
.L_x_5:
[----:B----4-:R3:W-:Y:S02]  /*08b0*/  STS [R24+0x7c], R13 ;  /* 0x00007c0d18007388 */ /* 0x0107e40000000800 */
.L_x_4:
[----:B------:R-:W-:Y:S05]  /*08c0*/  WARPSYNC.ALL ;  /* 0x0000000000007948 */ /* 0x000fea0003800000 */
[----:B------:R-:W-:Y:S01]  /*08d0*/  BAR.SYNC.DEFER_BLOCKING 0x0 ;  /* 0x0000000000007b1d */ /* 0x000fe20000010000 */
[----:B------:R-:W-:Y:S02]  /*08e0*/  ISETP.NE.AND P6, PT, R23, 0x1f, PT ;  /* 0x0000001f1700780c */ /* 0x000fe40003fc5270 */
[----:B-1----:R-:W-:Y:S02]  /*08f0*/  CS2R R8, SRZ ;  /* 0x0000000000087805 */ /* 0x002fe4000001ff00 */
[----:B------:R-:W-:Y:S01]  /*0900*/  LOP3.LUT R11, R21, 0xffffffe0, RZ, 0xc0, !PT ;  /* 0xffffffe0150b7812 */ /* 0x000fe200078ec0ff */
[----:B------:R-:W-:Y:S01]  /*0910*/  IMAD.IADD R21, R2, 0x1, R21 ;  /* 0x0000000102157824 */ /* 0x000fe200078e0215 */
[----:B------:R-:W-:Y:S01]  /*0920*/  R2UR UR4, R16 ;  /* 0x00000000100472ca */ /* 0x000fe200000e0000 */
[----:B------:R-:W-:Y:S01]  /*0930*/  IMAD.U32 R4, RZ, RZ, UR36 ;  /* 0x00000024ff047e24 */ /* 0x000fe2000f8e00ff */
[----:B------:R-:W-:Y:S01]  /*0940*/  R2UR UR5, R17 ;  /* 0x00000000110572ca */ /* 0x000fe200000e0000 */
[----:B---3--:R-:W-:Y:S01]  /*0950*/  IMAD.IADD R13, R22, 0x1, R11 ;  /* 0x00000001160d7824 */ /* 0x008fe200078e020b */
[----:B------:R-:W-:-:S03]  /*0960*/  MOV R5, UR37 ;  /* 0x0000002500057c02 */ /* 0x000fc60008000f00 */
[----:B------:R-:W-:Y:S01]  /*0970*/  @P6 LDS R8, [R25+UR38] ;  /* 0x0000002619086984 */ /* 0x000fe20008000800 */
[----:B------:R-:W-:-:S03]  /*0980*/  ISETP.GE.U32.AND P6, PT, R26, 0x20, PT ;  /* 0x000000201a00780c */ /* 0x000fc60003fc6070 */
[----:B------:R-:W-:Y:S10]  /*0990*/  LDS R12, [R20+-0x4] ;  /* 0xfffffc00140c7984 */ /* 0x000ff40000000800 */
[----:B------:R-:W1:Y:S01]  /*09a0*/  @P6 LDS R9, [R0+UR38+-0x4] ;  /* 0xfffffc2600096984 */ /* 0x000e620008000800 */
[----:B------:R-:W-:-:S02]  /*09b0*/  ISETP.GE.U32.AND P6, PT, R21, R10, PT ;  /* 0x0000000a1500720c */ /* 0x000fc40003fc6070 */
[----:B-1----:R-:W-:Y:S01]  /*09c0*/  IADD3 R11, PT, PT, R9, R8, R3 ;  /* 0x00000008090b7210 */ /* 0x002fe20007ffe003 */
[----:B------:R-:W-:-:S04]  /*09d0*/  IMAD.WIDE.U32 R8, R13, 0x4, R4 ;  /* 0x000000040d087825 */ /* 0x000fc800078e0004 */
[----:B------:R-:W-:Y:S01]  /*09e0*/  IMAD.IADD R3, R12, 0x1, R3 ;  /* 0x000000010c037824 */ /* 0x000fe200078e0203 */
[----:B------:R1:W-:Y:S01]  /*09f0*/  STG.E desc[UR4][R8.64], R11 ;  /* 0x0000000b08007986 */ /* 0x0003e2000c101904 */
[----:B------:R-:W-:Y:S06]  /*0a00*/  BAR.SYNC.DEFER_BLOCKING 0x0 ;  /* 0x0000000000007b1d */ /* 0x000fec0000010000 */
[----:B------:R-:W-:Y:S05]  /*0a10*/  @!P6 BRA `(.L_x_11) ;  /* 0xfffffff800ace947 */ /* 0x000fea000383ffff */
.L_x_2:
[----:B-1----:R-:W1:Y:S02]  /*0a20*/  LDC R8, c[0x0][0x388] ;  /* 0x0000e200ff087b82 */ /* 0x002e640000000800 */
[----:B-1----:R-:W-:-:S13]  /*0a30*/  ISETP.GE.U32.AND P0, PT, R21, R8, PT ;  /* 0x000000081500720c */ /* 0x002fda0003f06070 */
[----:B------:R1:W3:Y:S01]  /*0a40*/  @P0 LDS R13, [R25+UR38] ;  /* 0x00000026190d0984 */ /* 0x0002e20008000800 */
[----:B------:R-:W-:Y:S02]  /*0a50*/  @!P0 R2UR UR4, R16 ;  /* 0x00000000100482ca */ /* 0x000fe400000e0000 */
[----:B------:R-:W-:-:S13]  /*0a60*/  @!P0 R2UR UR5, R17 ;  /* 0x00000000110582ca */ /* 0x000fda00000e0000 */
[----:B------:R1:W5:Y:S01]  /*0a70*/  @!P0 LDG.E R13, desc[UR4][R6.64] ;  /* 0x00000004060d8981 */ /* 0x000362000c1e1900 */
[----:B------:R-:W-:-:S03]  /*0a80*/  UMOV UR4, 0xffffffff ;  /* 0xffffffff00047882 */ /* 0x000fc60000000000 */
[----:B---3--:R-:W-:Y:S05]  /*0a90*/  BRA.DIV UR4, `(.L_x_12) ;  /* 0x0000001204f47947 */ /* 0x008fea000b800000 */
[----:B--2--5:R-:W0:Y:S01]  /*0aa0*/  SHFL.UP PT, R14, R13, 0x1, RZ ;  /* 0x042000000d0e7989 */ /* 0x024e2200000e00ff */
[C---:B------:R-:W-:Y:S02]  /*0ab0*/  ISETP.NE.AND P4, PT, R23.reuse, RZ, PT ;  /* 0x000000ff1700720c */ /* 0x040fe40003f85270 */
[C---:B------:R-:W-:Y:S02]  /*0ac0*/  ISETP.GE.U32.AND P0, PT, R23.reuse, 0x2, PT ;  /* 0x000000021700780c */ /* 0x040fe40003f06070 */
[C---:B------:R-:W-:Y:S02]  /*0ad0*/  ISETP.GE.U32.AND P1, PT, R23.reuse, 0x4, PT ;  /* 0x000000041700780c */ /* 0x040fe40003f26070 */
[----:B------:R-:W-:Y:S02]  /*0ae0*/  ISETP.GE.U32.AND P2, PT, R23, 0x8, PT ;  /* 0x000000081700780c */ /* 0x000fe40003f46070 */
[----:B01----:R-:W-:-:S05]  /*0af0*/  SEL R6, R14, RZ, P4 ;  /* 0x000000ff0e067207 */ /* 0x003fca0002000000 */
[----:B------:R-:W-:-:S05]  /*0b00*/  IMAD.IADD R6, R6, 0x1, R13 ;  /* 0x0000000106067824 */ /* 0x000fca00078e020d */
[----:B------:R-:W0:Y:S02]  /*0b10*/  SHFL.UP PT, R14, R6, 0x2, RZ ;  /* 0x04400000060e7989 */ /* 0x000e2400000e00ff */
[----:B0-----:R-:W-:-:S05]  /*0b20*/  SEL R7, R14, RZ, P0 ;  /* 0x000000ff0e077207 */ /* 0x001fca0000000000 */
[----:B------:R-:W-:-:S05]  /*0b30*/  IMAD.IADD R7, R6, 0x1, R7 ;  /* 0x0000000106077824 */ /* 0x000fca00078e0207 */
[----:B------:R-:W0:Y:S02]  /*0b40*/  SHFL.UP PT, R14, R7, 0x4, RZ ;  /* 0x04800000070e7989 */ /* 0x000e2400000e00ff */
[----:B0-----:R-:W-:-:S05]  /*0b50*/  SEL R14, R14, RZ, P1 ;  /* 0x000000ff0e0e7207 */ /* 0x001fca0000800000 */
[----:B------:R-:W-:-:S05]  /*0b60*/  IMAD.IADD R9, R7, 0x1, R14 ;  /* 0x0000000107097824 */ /* 0x000fca00078e020e */
[----:B------:R-:W0:Y:S02]  /*0b70*/  SHFL.UP PT, R14, R9, 0x8, RZ ;  /* 0x05000000090e7989 */ /* 0x000e2400000e00ff */
[----:B0-----:R-:W-:-:S05]  /*0b80*/  SEL R14, R14, RZ, P2 ;  /* 0x000000ff0e0e7207 */ /* 0x001fca0001000000 */
[----:B------:R-:W-:-:S05]  /*0b90*/  IMAD.IADD R6, R9, 0x1, R14 ;  /* 0x0000000109067824 */ /* 0x000fca00078e020e */
[----:B------:R0:W1:Y:S02]  /*0ba0*/  SHFL.UP PT, R14, R6, 0x10, RZ ;  /* 0x06000000060e7989 */ /* 0x00006400000e00ff */
.L_x_58:
[----:B------:R-:W-:Y:S01]  /*0bb0*/  ISETP.GE.U32.AND P3, PT, R23, 0x10, PT ;  /* 0x000000101700780c */ /* 0x000fe20003f66070 */
[----:B------:R-:W-:Y:S05]  /*0bc0*/  WARPSYNC.ALL ;  /* 0x0000000000007948 */ /* 0x000fea0003800000 */
[----:B-1----:R-:W-:-:S05]  /*0bd0*/  SEL R7, R14, RZ, P3 ;  /* 0x000000ff0e077207 */ /* 0x002fca0001800000 */
[----:B0-----:R-:W-:Y:S01]  /*0be0*/  IMAD.IADD R6, R6, 0x1, R7 ;  /* 0x0000000106067824 */ /* 0x001fe200078e0207 */
[----:B------:R-:W-:-:S04]  /*0bf0*/  SHF.R.U32.HI R7, RZ, 0x5, R2 ;  /* 0x00000005ff077819 */ /* 0x000fc80000011602 */
[----:B------:R-:W-:Y:S01]  /*0c00*/  ISETP.GE.U32.AND P5, PT, R26, R7, PT ;  /* 0x000000071a00720c */ /* 0x000fe20003fa6070 */
[----:B------:R0:W-:Y:S01]  /*0c10*/  STS [R25+UR38], R6 ;  /* 0x0000000619007988 */ /* 0x0001e20008000826 */
[----:B------:R-:W-:Y:S11]  /*0c20*/  BAR.SYNC.DEFER_BLOCKING 0x0 ;  /* 0x0000000000007b1d */ /* 0x000ff60000010000 */
[----:B0-----:R-:W-:Y:S05]  /*0c30*/  @P5 BRA `(.L_x_13) ;  /* 0x00000000009c5947 */ /* 0x001fea0003800000 */
[----:B------:R0:W1:Y:S01]  /*0c40*/  LDS R13, [R24+0x7c] ;  /* 0x00007c00180d7984 */ /* 0x0000620000000800 */
[----:B------:R-:W-:-:S04]  /*0c50*/  VOTE.ANY R15, PT, PT ;  /* 0x00000000000f7806 */ /* 0x000fc800038e0100 */
[----:B------:R-:W2:Y:S02]  /*0c60*/  POPC R6, R15 ;  /* 0x0000000f00067309 */ /* 0x000ea40000000000 */
[----:B--2---:R-:W-:-:S13]  /*0c70*/  ISETP.GE.U32.AND P5, PT, R6, 0x2, PT ;  /* 0x000000020600780c */ /* 0x004fda0003fa6070 */
[----:B0-----:R-:W-:Y:S05]  /*0c80*/  @!P5 BRA `(.L_x_14) ;  /* 0x000000000084d947 */ /* 0x001fea0003800000 */
[----:B------:R-:W-:-:S13]  /*0c90*/  R2UR UR4, R15 ;  /* 0x000000000f0472ca */ /* 0x000fda00000e0000 */
[----:B------:R-:W-:Y:S05]  /*0ca0*/  BRA.DIV UR4, `(.L_x_15) ;  /* 0x00000016040c7947 */ /* 0x000fea000b800000 */
[----:B-1----:R0:W1:Y:S02]  /*0cb0*/  SHFL.UP PT, R14, R13, 0x1, RZ ;  /* 0x042000000d0e7989 */ /* 0x00206400000e00ff */
.L_x_60:
[----:B------:R-:W-:Y:S02]  /*0cc0*/  ISETP.NE.AND P5, PT, R6, 0x2, PT ;  /* 0x000000020600780c */ /* 0x000fe40003fa5270 */
[----:B-1----:R-:W-:-:S05]  /*0cd0*/  SEL R14, R14, RZ, P4 ;  /* 0x000000ff0e0e7207 */ /* 0x002fca0002000000 */
[----:B0-----:R-:W-:-:S06]  /*0ce0*/  IMAD.IADD R13, R13, 0x1, R14 ;  /* 0x000000010d0d7824 */ /* 0x001fcc00078e020e */
[----:B------:R-:W-:Y:S05]  /*0cf0*/  @!P5 BRA `(.L_x_14) ;  /* 0x000000000068d947 */ /* 0x000fea0003800000 */
[----:B------:R-:W-:-:S13]  /*0d00*/  R2UR UR4, R15 ;  /* 0x000000000f0472ca */ /* 0x000fda00000e0000 */
[----:B------:R-:W-:Y:S05]  /*0d10*/  BRA.DIV UR4, `(.L_x_16) ;  /* 0x0000001604087947 */ /* 0x000fea000b800000 */
[----:B------:R0:W1:Y:S02]  /*0d20*/  SHFL.UP PT, R14, R13, 0x2, RZ ;  /* 0x044000000d0e7989 */ /* 0x00006400000e00ff */
.L_x_63:
[----:B------:R-:W-:Y:S02]  /*0d30*/  ISETP.GE.U32.AND P4, PT, R6, 0x5, PT ;  /* 0x000000050600780c */ /* 0x000fe40003f86070 */
[----:B-1----:R-:W-:-:S05]  /*0d40*/  SEL R14, R14, RZ, P0 ;  /* 0x000000ff0e0e7207 */ /* 0x002fca0000000000 */
[----:B0-----:R-:W-:-:S06]  /*0d50*/  IMAD.IADD R13, R13, 0x1, R14 ;  /* 0x000000010d0d7824 */ /* 0x001fcc00078e020e */
[----:B------:R-:W-:Y:S05]  /*0d60*/  @!P4 BRA `(.L_x_14) ;  /* 0x00000000004cc947 */ /* 0x000fea0003800000 */
[----:B------:R-:W-:-:S13]  /*0d70*/  R2UR UR4, R15 ;  /* 0x000000000f0472ca */ /* 0x000fda00000e0000 */
[----:B------:R-:W-:Y:S05]  /*0d80*/  BRA.DIV UR4, `(.L_x_17) ;  /* 0x00000016040c7947 */ /* 0x000fea000b800000 */
[----:B------:R0:W1:Y:S02]  /*0d90*/  SHFL.UP PT, R14, R13, 0x4, RZ ;  /* 0x048000000d0e7989 */ /* 0x00006400000e00ff */
.L_x_66:
[----:B------:R-:W-:Y:S02]  /*0da0*/  ISETP.GE.U32.AND P0, PT, R6, 0x9, PT ;  /* 0x000000090600780c */ /* 0x000fe40003f06070 */
[----:B-1----:R-:W-:-:S04]  /*0db0*/  SEL R14, R14, RZ, P1 ;  /* 0x000000ff0e0e7207 */ /* 0x002fc80000800000 */
[----:B0-----:R-:W-:-:S07]  /*0dc0*/  IADD3 R13, PT, PT, R13, R14, RZ ;  /* 0x0000000e0d0d7210 */ /* 0x001fce0007ffe0ff */
[----:B------:R-:W-:Y:S05]  /*0dd0*/  @!P0 BRA `(.L_x_14) ;  /* 0x0000000000308947 */ /* 0x000fea0003800000 */
[----:B------:R-:W-:-:S13]  /*0de0*/  R2UR UR4, R15 ;  /* 0x000000000f0472ca */ /* 0x000fda00000e0000 */
[----:B------:R-:W-:Y:S05]  /*0df0*/  BRA.DIV UR4, `(.L_x_18) ;  /* 0x0000001604107947 */ /* 0x000fea000b800000 */
[----:B------:R0:W1:Y:S02]  /*0e00*/  SHFL.UP PT, R14, R13, 0x8, RZ ;  /* 0x050000000d0e7989 */ /* 0x00006400000e00ff */
.L_x_69:
[----:B------:R-:W-:Y:S02]  /*0e10*/  ISETP.GE.U32.AND P0, PT, R6, 0x11, PT ;  /* 0x000000110600780c */ /* 0x000fe40003f06070 */
[----:B-1----:R-:W-:-:S05]  /*0e20*/  SEL R14, R14, RZ, P2 ;  /* 0x000000ff0e0e7207 */ /* 0x002fca0001000000 */
[----:B0-----:R-:W-:-:S06]  /*0e30*/  IMAD.IADD R13, R13, 0x1, R14 ;  /* 0x000000010d0d7824 */ /* 0x001fcc00078e020e */
[----:B------:R-:W-:Y:S05]  /*0e40*/  @!P0 BRA `(.L_x_14) ;  /* 0x0000000000148947 */ /* 0x000fea0003800000 */
[----:B------:R-:W-:-:S13]  /*0e50*/  R2UR UR4, R15 ;  /* 0x000000000f0472ca */ /* 0x000fda00000e0000 */
[----:B------:R-:W-:Y:S05]  /*0e60*/  BRA.DIV UR4, `(.L_x_19) ;  /* 0x0000001604147947 */ /* 0x000fea000b800000 */
[----:B------:R0:W1:Y:S02]  /*0e70*/  SHFL.UP PT, R14, R13, 0x10, RZ ;  /* 0x060000000d0e7989 */ /* 0x00006400000e00ff */
.L_x_72:
[----:B-1----:R-:W-:-:S05]  /*0e80*/  SEL R14, R14, RZ, P3 ;  /* 0x000000ff0e0e7207 */ /* 0x002fca0001800000 */
[----:B0-----:R-:W-:-:S07]  /*0e90*/  IMAD.IADD R13, R13, 0x1, R14 ;  /* 0x000000010d0d7824 */ /* 0x001fce00078e020e */
.L_x_14:
[----:B-1----:R0:W-:Y:S02]  /*0ea0*/  STS [R24+0x7c], R13 ;  /* 0x00007c0d18007388 */ /* 0x0021e40000000800 */
.L_x_13:
[----:B------:R-:W-:Y:S01]  /*0eb0*/  VIADD R6, R23, 0x1 ;  /* 0x0000000117067836 */ /* 0x000fe20000000000 */
[----:B------:R-:W-:Y:S05]  /*0ec0*/  WARPSYNC.ALL ;  /* 0x0000000000007948 */ /* 0x000fea0003800000 */
[----:B------:R-:W-:Y:S01]  /*0ed0*/  LOP3.LUT R6, R6, 0x1f, RZ, 0xc0, !PT ;  /* 0x0000001f06067812 */ /* 0x000fe200078ec0ff */
[----:B------:R-:W-:Y:S01]  /*0ee0*/  VIADD R7, R8, 0xffffffff ;  /* 0xffffffff08077836 */ /* 0x000fe20000000000 */
[----:B------:R-:W-:Y:S02]  /*0ef0*/  BAR.SYNC.DEFER_BLOCKING 0x0 ;  /* 0x0000000000007b1d */ /* 0x000fe40000010000 */
[----:B------:R-:W-:-:S02]  /*0f00*/  LOP3.LUT R9, R6, 0xffffffe0, R21, 0xf8, !PT ;  /* 0xffffffe006097812 */ /* 0x000fc400078ef815 */
[----:B------:R-:W-:Y:S02]  /*0f10*/  ISETP.NE.AND P0, PT, R26, R7, PT ;  /* 0x000000071a00720c */ /* 0x000fe40003f05270 */
[----:B------:R-:W-:Y:S01]  /*0f20*/  ISETP.GE.U32.AND P1, PT, R9, R8, PT ;  /* 0x000000080900720c */ /* 0x000fe20003f26070 */
[----:B------:R-:W-:Y:S01]  /*0f30*/  BSSY.RECONVERGENT B0, `(.L_x_20) ;  /* 0x000000e000007945 */ /* 0x000fe20003800200 */
[----:B------:R-:W-:-:S11]  /*0f40*/  ISETP.NE.OR P0, PT, R27, 0x1, P0 ;  /* 0x000000011b00780c */ /* 0x000fd60000705670 */
[----:B------:R-:W-:Y:S05]  /*0f50*/  @P1 BRA `(.L_x_21) ;  /* 0x00000000002c1947 */ /* 0x000fea0003800000 */
[----:B------:R-:W-:Y:S02]  /*0f60*/  ISETP.NE.AND P1, PT, R23, 0x1f, PT ;  /* 0x0000001f1700780c */ /* 0x000fe40003f25270 */
[----:B------:R-:W-:Y:S02]  /*0f70*/  CS2R R6, SRZ ;  /* 0x0000000000067805 */ /* 0x000fe4000001ff00 */
[----:B------:R-:W-:Y:S01]  /*0f80*/  ISETP.GE.U32.AND P2, PT, R26, 0x20, PT ;  /* 0x000000201a00780c */ /* 0x000fe20003f46070 */
[----:B------:R-:W-:Y:S01]  /*0f90*/  IMAD R9, R27, R8, R9 ;  /* 0x000000081b097224 */ /* 0x000fe200078e0209 */
[----:B------:R-:W-:Y:S02]  /*0fa0*/  R2UR UR4, R16 ;  /* 0x00000000100472ca */ /* 0x000fe400000e0000 */
[----:B------:R-:W-:Y:S01]  /*0fb0*/  R2UR UR5, R17 ;  /* 0x00000000110572ca */ /* 0x000fe200000e0000 */
[----:B------:R-:W-:-:S04]  /*0fc0*/  IMAD.WIDE.U32 R4, R9, 0x4, R4 ;  /* 0x0000000409047825 */ /* 0x000fc800078e0004 */
[----:B------:R-:W-:Y:S04]  /*0fd0*/  @P1 LDS R6, [R25+UR38] ;  /* 0x0000002619061984 */ /* 0x000fe80008000800 */
[----:B------:R-:W1:Y:S02]  /*0fe0*/  @P2 LDS R7, [R0+UR38+-0x4] ;  /* 0xfffffc2600072984 */ /* 0x000e640008000800 */
[----:B-1----:R-:W-:-:S05]  /*0ff0*/  IADD3 R7, PT, PT, R7, R6, R3 ;  /* 0x0000000607077210 */ /* 0x002fca0007ffe003 */
[----:B------:R1:W-:Y:S02]  /*1000*/  STG.E desc[UR4][R4.64], R7 ;  /* 0x0000000704007986 */ /* 0x0003e4000c101904 */
.L_x_21:
[----:B------:R-:W-:Y:S05]  /*1010*/  BSYNC.RECONVERGENT B0 ;  /* 0x0000000000007941 */ /* 0x000fea0003800200 */
.L_x_20:
[----:B------:R-:W-:Y:S05]  /*1020*/  @P0 EXIT ;  /* 0x000000000000094d */ /* 0x000fea0003800000 */
[----:B------:R-:W-:Y:S01]  /*1030*/  IMAD.MOV.U32 R0, RZ, RZ, 0x1 ;  /* 0x00000001ff007424 */ /* 0x000fe200078e00ff */
[----:B------:R-:W-:Y:S01]  /*1040*/  MOV R3, 0x0 ;  /* 0x0000000000037802 */ /* 0x000fe20000000f00 */
[----:B------:R-:W2:Y:S01]  /*1050*/  LDCU.64 UR4, c[0x4][0x10] ;  /* 0x01000200ff0477ac */ /* 0x000ea20008000a00 */
[----:B------:R-:W-:Y:S02]  /*1060*/  IMAD.MOV.U32 R6, RZ, RZ, R19 ;  /* 0x000000ffff067224 */ /* 0x000fe400078e0013 */
[----:B------:R3:W-:Y:S01]  /*1070*/  STL [R1], R0 ;  /* 0x0000000001007387 */ /* 0x0007e20000100800 */
[----:B------:R3:W4:Y:S01]  /*1080*/  LDC.64 R8, c[0x4][R3] ;  /* 0x0100000003087b82 */ /* 0x0007220000000a00 */
[----:B-1----:R-:W-:Y:S01]  /*1090*/  IMAD.MOV.U32 R7, RZ, RZ, R18 ;  /* 0x000000ffff077224 */ /* 0x002fe200078e0012 */
[----:B------:R-:W1:Y:S01]  /*10a0*/  LDCU UR36, c[0x0][0x388] ;  /* 0x00007100ff2477ac */ /* 0x000e620008000800 */
[----:B------:R-:W0:Y:S01]  /*10b0*/  LDCU UR37, c[0x0][0x388] ;  /* 0x00007100ff2577ac */ /* 0x000e220008000800 */
[----:B--2---:R-:W-:-:S02]  /*10c0*/  IMAD.U32 R4, RZ, RZ, UR4 ;  /* 0x00000004ff047e24 */ /* 0x004fc4000f8e00ff */
[----:B---3--:R-:W-:-:S07]  /*10d0*/  IMAD.U32 R5, RZ, RZ, UR5 ;  /* 0x00000005ff057e24 */ /* 0x008fce000f8e00ff */
[----:B------:R-:W-:-:S07]  /*10e0*/  LEPC R20, `(.L_x_22) ;  /* 0x000000001014794e */ /* 0x000fce0000000000 */
[----:B01--4-:R-:W-:Y:S05]  /*10f0*/  CALL.ABS.NOINC R8 ;  /* 0x0000000008007343 */ /* 0x013fea0003c00000 */
.L_x_22:
[C---:B------:R-:W-:Y:S01]  /*1100*/  ISETP.GE.U32.AND P0, PT, R2.reuse, 0x4, PT ;  /* 0x000000040200780c */ /* 0x040fe20003f06070 */
[----:B------:R-:W-:Y:S01]  /*1110*/  IMAD.MOV.U32 R24, RZ, RZ, RZ ;  /* 0x000000ffff187224 */ /* 0x000fe200078e00ff */
[----:B------:R-:W-:-:S11]  /*1120*/  LOP3.LUT R25, R2, 0x3, RZ, 0xc0, !PT ;  /* 0x0000000302197812 */ /* 0x000fd600078ec0ff */
[----:B------:R-:W-:Y:S05]  /*1130*/  @!P0 BRA `(.L_x_23) ;  /* 0x0000000400708947 */ /* 0x000fea0003800000 */
[----:B------:R-:W0:Y:S01]  /*1140*/  LDC R22, c[0x0][0x388] ;  /* 0x0000e200ff167b82 */ /* 0x000e220000000800 */
[----:B------:R-:W-:Y:S01]  /*1150*/  UIADD3 UR4, UPT, UPT, UR38, 0x8, URZ ;  /* 0x0000000826047890 */ /* 0x000fe2000fffe0ff */
[----:B------:R-:W-:Y:S01]  /*1160*/  HFMA2 R23, -RZ, RZ, 0, 5.9604644775390625e-08 ;  /* 0x00000001ff177431 */ /* 0x000fe200000001ff */
[----:B------:R-:W-:Y:S01]  /*1170*/  BSSY.RECONVERGENT B6, `(.L_x_23) ;  /* 0x0000058000067945 */ /* 0x000fe20003800200 */
[----:B------:R-:W-:-:S03]  /*1180*/  LOP3.LUT R24, R2, 0x7fc, RZ, 0xc0, !PT ;  /* 0x000007fc02187812 */ /* 0x000fc600078ec0ff */
[----:B------:R-:W-:Y:S02]  /*1190*/  IMAD.U32 R2, RZ, RZ, UR4 ;  /* 0x00000004ff027e24 */ /* 0x000fe4000f8e00ff */
[----:B0-----:R-:W-:-:S07]  /*11a0*/  IMAD R22, R27, R22, 0x1 ;  /* 0x000000011b167424 */ /* 0x001fce00078e0216 */
.L_x_28:
[----:B------:R-:W-:Y:S01]  /*11b0*/  VIADD R0, R23, 0xffffffff ;  /* 0xffffffff17007836 */ /* 0x000fe20000000000 */
[----:B------:R-:W0:Y:S01]  /*11c0*/  LDS R10, [R2+-0x8] ;  /* 0xfffff800020a7984 */ /* 0x000e220000000800 */
[----:B------:R-:W-:-:S03]  /*11d0*/  IMAD.MOV.U32 R11, RZ, RZ, RZ ;  /* 0x000000ffff0b7224 */ /* 0x000fc600078e00ff */
[----:B------:R-:W-:-:S13]  /*11e0*/  ISETP.GE.U32.AND P0, PT, R0, UR37, PT ;  /* 0x0000002500007c0c */ /* 0x000fda000bf06070 */
[----:B------:R-:W1:Y:S01]  /*11f0*/  @!P0 LDC.64 R12, c[0x0][0x380] ;  /* 0x0000e000ff0c8b82 */ /* 0x000e620000000a00 */
[----:B------:R-:W-:Y:S01]  /*1200*/  @!P0 R2UR UR4, R16 ;  /* 0x00000000100482ca */ /* 0x000fe200000e0000 */
[----:B------:R-:W-:Y:S01]  /*1210*/  @!P0 VIADD R3, R22, 0xffffffff ;  /* 0xffffffff16038836 */ /* 0x000fe20000000000 */
[----:B------:R-:W-:-:S03]  /*1220*/  @!P0 R2UR UR5, R17 ;  /* 0x00000000110582ca */ /* 0x000fc600000e0000 */
[----:B-1----:R-:W-:-:S10]  /*1230*/  @!P0 IMAD.WIDE.U32 R12, R3, 0x4, R12 ;  /* 0x00000004030c8825 */ /* 0x002fd400078e000c */
[----:B------:R-:W0:Y:S01]  /*1240*/  @!P0 LDG.E R11, desc[UR4][R12.64] ;  /* 0x000000040c0b8981 */ /* 0x000e22000c1e1900 */
[----:B------:R-:W-:Y:S01]  /*1250*/  MOV R8, 0x0 ;  /* 0x0000000000087802 */ /* 0x000fe20000000f00 */
[----:B------:R-:W1:Y:S01]  /*1260*/  LDCU.64 UR4, c[0x4][0x18] ;  /* 0x01000300ff0477ac */ /* 0x000e620008000a00 */
[----:B------:R-:W-:Y:S02]  /*1270*/  IMAD.MOV.U32 R6, RZ, RZ, R19 ;  /* 0x000000ffff067224 */ /* 0x000fe400078e0013 */
[----:B------:R-:W-:Y:S02]  /*1280*/  IMAD.MOV.U32 R7, RZ, RZ, R18 ;  /* 0x000000ffff077224 */ /* 0x000fe400078e0012 */
[----:B------:R-:W2:Y:S01]  /*1290*/  LDC.64 R8, c[0x4][R8] ;  /* 0x0100000008087b82 */ /* 0x000ea20000000a00 */
[----:B-1----:R-:W-:Y:S02]  /*12a0*/  IMAD.U32 R4, RZ, RZ, UR4 ;  /* 0x00000004ff047e24 */ /* 0x002fe4000f8e00ff */
[----:B------:R-:W-:Y:S01]  /*12b0*/  IMAD.U32 R5, RZ, RZ, UR5 ;  /* 0x00000005ff057e24 */ /* 0x000fe2000f8e00ff */
[----:B0-2---:R0:W-:Y:S06]  /*12c0*/  STL.64 [R1], R10 ;  /* 0x0000000a01007387 */ /* 0x0051ec0000100a00 */
[----:B------:R-:W-:-:S07]  /*12d0*/  LEPC R20, `(.L_x_24) ;  /* 0x000000001014794e */ /* 0x000fce0000000000 */
[----:B0-----:R-:W-:Y:S05]  /*12e0*/  CALL.ABS.NOINC R8 ;  /* 0x0000000008007343 */ /* 0x001fea0003c00000 */
.L_x_24:
[----:B------:R-:W-:Y:S01]  /*12f0*/  ISETP.GE.U32.AND P0, PT, R23, UR37, PT ;  /* 0x0000002517007c0c */ /* 0x000fe2000bf06070 */
[----:B------:R-:W-:Y:S01]  /*1300*/  IMAD.MOV.U32 R13, RZ, RZ, RZ ;  /* 0x000000ffff0d7224 */ /* 0x000fe200078e00ff */
[----:B------:R-:W0:Y:S11]  /*1310*/  LDS R12, [R2+-0x4] ;  /* 0xfffffc00020c7984 */ /* 0x000e360000000800 */
[----:B------:R-:W1:Y:S01]  /*1320*/  @!P0 LDC.64 R10, c[0x0][0x380] ;  /* 0x0000e000ff0a8b82 */ /* 0x000e620000000a00 */
[----:B------:R-:W-:-:S02]  /*1330*/  @!P0 R2UR UR4, R16 ;  /* 0x00000000100482ca */ /* 0x000fc400000e0000 */
[----:B------:R-:W-:Y:S01]  /*1340*/  @!P0 R2UR UR5, R17 ;  /* 0x00000000110582ca */ /* 0x000fe200000e0000 */
[----:B-1----:R-:W-:-:S12]  /*1350*/  @!P0 IMAD.WIDE.U32 R10, R22, 0x4, R10 ;  /* 0x00000004160a8825 */ /* 0x002fd800078e000a */
[----:B------:R-:W0:Y:S01]  /*1360*/  @!P0 LDG.E R13, desc[UR4][R10.64] ;  /* 0x000000040a0d8981 */ /* 0x000e22000c1e1900 */
[----:B------:R-:W-:Y:S01]  /*1370*/  MOV R8, 0x0 ;  /* 0x0000000000087802 */ /* 0x000fe20000000f00 */
[----:B------:R-:W1:Y:S01]  /*1380*/  LDCU.64 UR4, c[0x4][0x18] ;  /* 0x01000300ff0477ac */ /* 0x000e620008000a00 */
[----:B------:R-:W-:Y:S02]  /*1390*/  IMAD.MOV.U32 R6, RZ, RZ, R19 ;  /* 0x000000ffff067224 */ /* 0x000fe400078e0013 */
[----:B------:R-:W-:Y:S02]  /*13a0*/  IMAD.MOV.U32 R7, RZ, RZ, R18 ;  /* 0x000000ffff077224 */ /* 0x000fe400078e0012 */
[----:B------:R-:W2:Y:S01]  /*13b0*/  LDC.64 R8, c[0x4][R8] ;  /* 0x0100000008087b82 */ /* 0x000ea20000000a00 */
[----:B-1----:R-:W-:Y:S01]  /*13c0*/  IMAD.U32 R4, RZ, RZ, UR4 ;  /* 0x00000004ff047e24 */ /* 0x002fe2000f8e00ff */
[----:B------:R-:W-:Y:S01]  /*13d0*/  MOV R5, UR5 ;  /* 0x0000000500057c02 */ /* 0x000fe20008000f00 */
[----:B0-2---:R0:W-:Y:S06]  /*13e0*/  STL.64 [R1], R12 ;  /* 0x0000000c01007387 */ /* 0x0051ec0000100a00 */
[----:B------:R-:W-:-:S07]  /*13f0*/  LEPC R20, `(.L_x_25) ;  /* 0x000000001014794e */ /* 0x000fce0000000000 */
[----:B0-----:R-:W-:Y:S05]  /*1400*/  CALL.ABS.NOINC R8 ;  /* 0x0000000008007343 */ /* 0x001fea0003c00000 */
.L_x_25:
[----:B------:R-:W-:Y:S01]  /*1410*/  VIADD R0, R23, 0x1 ;  /* 0x0000000117007836 */ /* 0x000fe20000000000 */
[----:B------:R-:W0:Y:S01]  /*1420*/  LDS R10, [R2] ;  /* 0x00000000020a7984 */ /* 0x000e220000000800 */
        /* <DEDUP_REMOVED lines=18> */
.L_x_26:
[----:B------:R-:W-:Y:S01]  /*1550*/  VIADD R0, R23, 0x2 ;  /* 0x0000000217007836 */ /* 0x000fe20000000000 */
[----:B------:R-:W0:Y:S01]  /*1560*/  LDS R10, [R2+0x4] ;  /* 0x00000400020a7984 */ /* 0x000e220000000800 */
[----:B------:R-:W-:-:S03]  /*1570*/  IMAD.MOV.U32 R11, RZ, RZ, RZ ;  /* 0x000000ffff0b7224 */ /* 0x000fc600078e00ff */
[----:B------:R-:W-:-:S13]  /*1580*/  ISETP.GE.U32.AND P0, PT, R0, UR37, PT ;  /* 0x0000002500007c0c */ /* 0x000fda000bf06070 */
[----:B------:R-:W1:Y:S01]  /*1590*/  @!P0 LDC.64 R12, c[0x0][0x380] ;  /* 0x0000e000ff0c8b82 */ /* 0x000e620000000a00 */
[----:B------:R-:W-:Y:S02]  /*15a0*/  @!P0 R2UR UR4, R16 ;  /* 0x00000000100482ca */ /* 0x000fe400000e0000 */
[----:B------:R-:W-:Y:S02]  /*15b0*/  @!P0 R2UR UR5, R17 ;  /* 0x00000000110582ca */ /* 0x000fe400000e0000 */
[----:B------:R-:W-:-:S05]  /*15c0*/  @!P0 IADD3 R3, PT, PT, R22, 0x2, RZ ;  /* 0x0000000216038810 */ /* 0x000fca0007ffe0ff */
[----:B-1----:R-:W-:-:S06]  /*15d0*/  @!P0 IMAD.WIDE.U32 R12, R3, 0x4, R12 ;  /* 0x00000004030c8825 */ /* 0x002fcc00078e000c */
        /* <DEDUP_REMOVED lines=11> */
.L_x_27:
[C---:B------:R-:W-:Y:S02]  /*1690*/  VIADD R3, R23.reuse, 0x3 ;  /* 0x0000000317037836 */ /* 0x040fe40000000000 */
[----:B------:R-:W-:Y:S02]  /*16a0*/  VIADD R23, R23, 0x4 ;  /* 0x0000000417177836 */ /* 0x000fe40000000000 */
[----:B------:R-:W-:Y:S01]  /*16b0*/  VIADD R22, R22, 0x4 ;  /* 0x0000000416167836 */ /* 0x000fe20000000000 */
[----:B------:R-:W-:Y:S01]  /*16c0*/  ISETP.NE.AND P0, PT, R3, R24, PT ;  /* 0x000000180300720c */ /* 0x000fe20003f05270 */
[----:B------:R-:W-:-:S12]  /*16d0*/  VIADD R2, R2, 0x10 ;  /* 0x0000001002027836 */ /* 0x000fd80000000000 */
[----:B------:R-:W-:Y:S05]  /*16e0*/  @P0 BRA `(.L_x_28) ;  /* 0xfffffff800b00947 */ /* 0x000fea000383ffff */
[----:B------:R-:W-:Y:S05]  /*16f0*/  BSYNC.RECONVERGENT B6 ;  /* 0x0000000000067941 */ /* 0x000fea0003800200 */
.L_x_23:
[----:B------:R-:W-:-:S13]  /*1700*/  ISETP.NE.AND P0, PT, R25, RZ, PT ;  /* 0x000000ff1900720c */ /* 0x000fda0003f05270 */
[----:B------:R-:W-:Y:S05]  /*1710*/  @!P0 BRA `(.L_x_29) ;  /* 0x00000000008c8947 */ /* 0x000fea0003800000 */
[----:B------:R-:W0:Y:S01]  /*1720*/  S2UR UR5, SR_CgaCtaId ;  /* 0x00000000000579c3 */ /* 0x000e220000008800 */
[----:B------:R-:W1:Y:S01]  /*1730*/  LDCU UR6, c[0x0][0x388] ;  /* 0x00007100ff0677ac */ /* 0x000e620008000800 */
[----:B------:R-:W-:Y:S01]  /*1740*/  BSSY.RECONVERGENT B6, `(.L_x_29) ;  /* 0x0000020000067945 */ /* 0x000fe20003800200 */
[----:B------:R-:W-:Y:S01]  /*1750*/  IMAD.MOV R25, RZ, RZ, -R25 ;  /* 0x000000ffff197224 */ /* 0x000fe200078e0a19 */
[----:B------:R-:W-:Y:S01]  /*1760*/  UMOV UR4, 0x400 ;  /* 0x0000040000047882 */ /* 0x000fe20000000000 */
[----:B-1----:R-:W-:Y:S01]  /*1770*/  IMAD R27, R27, UR6, R24 ;  /* 0x000000061b1b7c24 */ /* 0x002fe2000f8e0218 */
[----:B0-----:R-:W-:-:S06]  /*1780*/  ULEA UR4, UR5, UR4, 0x18 ;  /* 0x0000000405047291 */ /* 0x001fcc000f8ec0ff */
[----:B------:R-:W-:-:S07]  /*1790*/  LEA R22, R24, UR4, 0x2 ;  /* 0x0000000418167c11 */ /* 0x000fce000f8e10ff */
.L_x_31:
[----:B------:R-:W-:Y:S01]  /*17a0*/  ISETP.GE.U32.AND P0, PT, R24, UR36, PT ;  /* 0x0000002418007c0c */ /* 0x000fe2000bf06070 */
[----:B------:R-:W-:Y:S01]  /*17b0*/  HFMA2 R11, -RZ, RZ, 0, 0 ;  /* 0x00000000ff0b7431 */ /* 0x000fe200000001ff */
[----:B------:R-:W0:Y:S11]  /*17c0*/  LDS R10, [R22] ;  /* 0x00000000160a7984 */ /* 0x000e360000000800 */
[----:B------:R-:W1:Y:S01]  /*17d0*/  @!P0 LDC.64 R8, c[0x0][0x380] ;  /* 0x0000e000ff088b82 */ /* 0x000e620000000a00 */
[----:B------:R-:W-:-:S02]  /*17e0*/  @!P0 R2UR UR4, R16 ;  /* 0x00000000100482ca */ /* 0x000fc400000e0000 */
[----:B------:R-:W-:Y:S01]  /*17f0*/  @!P0 R2UR UR5, R17 ;  /* 0x00000000110582ca */ /* 0x000fe200000e0000 */
[----:B-1----:R-:W-:-:S12]  /*1800*/  @!P0 IMAD.WIDE.U32 R8, R27, 0x4, R8 ;  /* 0x000000041b088825 */ /* 0x002fd800078e0008 */
[----:B------:R-:W0:Y:S01]  /*1810*/  @!P0 LDG.E R11, desc[UR4][R8.64] ;  /* 0x00000004080b8981 */ /* 0x000e22000c1e1900 */
[----:B------:R-:W-:Y:S01]  /*1820*/  MOV R2, 0x0 ;  /* 0x0000000000027802 */ /* 0x000fe20000000f00 */
[----:B------:R-:W1:Y:S01]  /*1830*/  LDCU.64 UR4, c[0x4][0x18] ;  /* 0x01000300ff0477ac */ /* 0x000e620008000a00 */
[----:B------:R-:W-:Y:S02]  /*1840*/  VIADD R25, R25, 0x1 ;  /* 0x0000000119197836 */ /* 0x000fe40000000000 */
[----:B------:R-:W-:Y:S02]  /*1850*/  IMAD.MOV.U32 R6, RZ, RZ, R19 ;  /* 0x000000ffff067224 */ /* 0x000fe400078e0013 */
[----:B------:R-:W2:Y:S01]  /*1860*/  LDC.64 R2, c[0x4][R2] ;  /* 0x0100000002027b82 */ /* 0x000ea20000000a00 */
[----:B------:R-:W-:Y:S01]  /*1870*/  ISETP.NE.AND P0, PT, R25, RZ, PT ;  /* 0x000000ff1900720c */ /* 0x000fe20003f05270 */
[----:B------:R-:W-:-:S03]  /*1880*/  IMAD.MOV.U32 R7, RZ, RZ, R18 ;  /* 0x000000ffff077224 */ /* 0x000fc600078e0012 */
[----:B------:R-:W-:Y:S01]  /*1890*/  P2R R23, PR, RZ, 0x1 ;  /* 0x00000001ff177803 */ /* 0x000fe20000000000 */
[----:B-1----:R-:W-:Y:S02]  /*18a0*/  IMAD.U32 R4, RZ, RZ, UR4 ;  /* 0x00000004ff047e24 */ /* 0x002fe4000f8e00ff */
[----:B------:R-:W-:Y:S01]  /*18b0*/  IMAD.U32 R5, RZ, RZ, UR5 ;  /* 0x00000005ff057e24 */ /* 0x000fe2000f8e00ff */
[----:B0-2---:R0:W-:Y:S06]  /*18c0*/  STL.64 [R1], R10 ;  /* 0x0000000a01007387 */ /* 0x0051ec0000100a00 */
[----:B------:R-:W-:-:S07]  /*18d0*/  LEPC R20, `(.L_x_30) ;  /* 0x000000001014794e */ /* 0x000fce0000000000 */
[----:B0-----:R-:W-:Y:S05]  /*18e0*/  CALL.ABS.NOINC R2 ;  /* 0x0000000002007343 */ /* 0x001fea0003c00000 */
.L_x_30:
[----:B------:R-:W-:Y:S01]  /*18f0*/  ISETP.NE.AND P6, PT, R23, RZ, PT ;  /* 0x000000ff1700720c */ /* 0x000fe20003fc5270 */
[----:B------:R-:W-:Y:S02]  /*1900*/  VIADD R24, R24, 0x1 ;  /* 0x0000000118187836 */ /* 0x000fe40000000000 */
[----:B------:R-:W-:Y:S02]  /*1910*/  VIADD R27, R27, 0x1 ;  /* 0x000000011b1b7836 */ /* 0x000fe40000000000 */
[----:B------:R-:W-:-:S08]  /*1920*/  VIADD R22, R22, 0x4 ;  /* 0x0000000416167836 */ /* 0x000fd00000000000 */
[----:B------:R-:W-:Y:S05]  /*1930*/  @P6 BRA `(.L_x_31) ;  /* 0xfffffffc00986947 */ /* 0x000fea000383ffff */
[----:B------:R-:W-:Y:S05]  /*1940*/  BSYNC.RECONVERGENT B6 ;  /* 0x0000000000067941 */ /* 0x000fea0003800200 */
.L_x_29:
[----:B------:R-:W-:Y:S01]  /*1950*/  MOV R0, 0x0 ;  /* 0x0000000000007802 */ /* 0x000fe20000000f00 */
[----:B------:R-:W0:Y:S01]  /*1960*/  LDCU.64 UR4, c[0x4][0x20] ;  /* 0x01000400ff0477ac */ /* 0x000e220008000a00 */
[----:B------:R-:W-:Y:S02]  /*1970*/  CS2R R6, SRZ ;  /* 0x0000000000067805 */ /* 0x000fe4000001ff00 */
[----:B------:R1:W2:Y:S01]  /*1980*/  LDC.64 R2, c[0x4][R0] ;  /* 0x0100000000027b82 */ /* 0x0002a20000000a00 */
[----:B0-----:R-:W-:Y:S02]  /*1990*/  IMAD.U32 R4, RZ, RZ, UR4 ;  /* 0x00000004ff047e24 */ /* 0x001fe4000f8e00ff */
[----:B-1----:R-:W-:-:S07]  /*19a0*/  IMAD.U32 R5, RZ, RZ, UR5 ;  /* 0x00000005ff057e24 */ /* 0x002fce000f8e00ff */
[----:B------:R-:W-:-:S07]  /*19b0*/  LEPC R20, `(.L_x_32) ;  /* 0x000000001014794e */ /* 0x000fce0000000000 */
[----:B--2---:R-:W-:Y:S05]  /*19c0*/  CALL.ABS.NOINC R2 ;  /* 0x0000000002007343 */ /* 0x004fea0003c00000 */
.L_x_32:
[----:B------:R-:W-:Y:S05]  /*19d0*/  EXIT ;  /* 0x000000000000794d */ /* 0x000fea0003800000 */
.L_x_3:
[----:B------:R-:W-:Y:S02]  /*19e0*/  HFMA2 R12, -RZ, RZ, 0, 5.9604644775390625e-08 ;  /* 0x00000001ff0c7431 */ /* 0x000fe400000001ff */
[----:B------:R-:W-:Y:S02]  /*19f0*/  IMAD.MOV.U32 R11, RZ, RZ, RZ ;  /* 0x000000ffff0b7224 */ /* 0x000fe400078e00ff */
[----:B------:R-:W-:-:S07]  /*1a00*/  IMAD.MOV.U32 R15, RZ, RZ, -0x1 ;  /* 0xffffffffff0f7424 */ /* 0x000fce00078e00ff */
[----:B0----5:R-:W-:Y:S05]  /*1a10*/  WARPSYNC.COLLECTIVE R15, `(.L_x_33) ;  /* 0x000000000f087348 */ /* 0x021fea0003c00000 */
[----:B-----5:R1:W2:Y:S02]  /*1a20*/  SHFL.UP P6, R14, R13, R12, R11 ;  /* 0x0400000c0d0e7389 */ /* 0x0202a400000c000b */
[----:B012---:R-:W-:Y:S05]  /*1a30*/  ENDCOLLECTIVE ;  /* 0x000000000000791b */ /* 0x007fea0003800000 */
.L_x_33:
[----:B------:R-:W-:Y:S01]  /*1a40*/  IMAD.MOV.U32 R12, RZ, RZ, 0x2 ;  /* 0x00000002ff0c7424 */ /* 0x000fe200078e00ff */
[----:B------:R-:W-:-:S05]  /*1a50*/  SEL R4, R14, RZ, P5 ;  /* 0x000000ff0e047207 */ /* 0x000fca0002800000 */
[----:B------:R-:W-:-:S04]  /*1a60*/  IMAD.IADD R4, R13, 0x1, R4 ;  /* 0x000000010d047824 */ /* 0x000fc800078e0204 */
[----:B------:R-:W-:-:S07]  /*1a70*/  IMAD.MOV.U32 R13, RZ, RZ, R4 ;  /* 0x000000ffff0d7224 */ /* 0x000fce00078e0004 */
[----:B------:R-:W-:Y:S05]  /*1a80*/  WARPSYNC.COLLECTIVE R15, `(.L_x_34) ;  /* 0x000000000f087348 */ /* 0x000fea0003c00000 */
[----:B------:R0:W1:Y:S02]  /*1a90*/  SHFL.UP P6, R14, R13, R12, R11 ;  /* 0x0400000c0d0e7389 */ /* 0x00006400000c000b */
[----:B01----:R-:W-:Y:S05]  /*1aa0*/  ENDCOLLECTIVE ;  /* 0x000000000000791b */ /* 0x003fea0003800000 */
.L_x_34:
[----:B------:R-:W-:Y:S01]  /*1ab0*/  IMAD.MOV.U32 R12, RZ, RZ, 0x4 ;  /* 0x00000004ff0c7424 */ /* 0x000fe200078e00ff */
[----:B------:R-:W-:-:S05]  /*1ac0*/  SEL R5, R14, RZ, P4 ;  /* 0x000000ff0e057207 */ /* 0x000fca0002000000 */
[----:B------:R-:W-:-:S04]  /*1ad0*/  IMAD.IADD R5, R4, 0x1, R5 ;  /* 0x0000000104057824 */ /* 0x000fc800078e0205 */
[----:B------:R-:W-:-:S07]  /*1ae0*/  IMAD.MOV.U32 R13, RZ, RZ, R5 ;  /* 0x000000ffff0d7224 */ /* 0x000fce00078e0005 */
[----:B------:R-:W-:Y:S05]  /*1af0*/  WARPSYNC.COLLECTIVE R15, `(.L_x_35) ;  /* 0x000000000f087348 */ /* 0x000fea0003c00000 */
[----:B------:R0:W1:Y:S02]  /*1b00*/  SHFL.UP P6, R14, R13, R12, R11 ;  /* 0x0400000c0d0e7389 */ /* 0x00006400000c000b */
[----:B01----:R-:W-:Y:S05]  /*1b10*/  ENDCOLLECTIVE ;  /* 0x000000000000791b */ /* 0x003fea0003800000 */
.L_x_35:
[----:B------:R-:W-:Y:S02]  /*1b20*/  MOV R12, 0x8 ;  /* 0x00000008000c7802 */ /* 0x000fe40000000f00 */
[----:B------:R-:W-:-:S05]  /*1b30*/  SEL R8, R14, RZ, P3 ;  /* 0x000000ff0e087207 */ /* 0x000fca0001800000 */
[----:B------:R-:W-:-:S04]  /*1b40*/  IMAD.IADD R8, R5, 0x1, R8 ;  /* 0x0000000105087824 */ /* 0x000fc800078e0208 */
[----:B------:R-:W-:-:S07]  /*1b50*/  IMAD.MOV.U32 R13, RZ, RZ, R8 ;  /* 0x000000ffff0d7224 */ /* 0x000fce00078e0008 */
[----:B------:R-:W-:Y:S05]  /*1b60*/  WARPSYNC.COLLECTIVE R15, `(.L_x_36) ;  /* 0x000000000f087348 */ /* 0x000fea0003c00000 */
[----:B------:R0:W1:Y:S02]  /*1b70*/  SHFL.UP P6, R14, R13, R12, R11 ;  /* 0x0400000c0d0e7389 */ /* 0x00006400000c000b */
[----:B01----:R-:W-:Y:S05]  /*1b80*/  ENDCOLLECTIVE ;  /* 0x000000000000791b */ /* 0x003fea0003800000 */
.L_x_36:
[----:B------:R-:W-:Y:S01]  /*1b90*/  IMAD.MOV.U32 R12, RZ, RZ, 0x10 ;  /* 0x00000010ff0c7424 */ /* 0x000fe200078e00ff */
[----:B------:R-:W-:-:S05]  /*1ba0*/  SEL R9, R14, RZ, P1 ;  /* 0x000000ff0e097207 */ /* 0x000fca0000800000 */
[----:B------:R-:W-:-:S04]  /*1bb0*/  IMAD.IADD R9, R8, 0x1, R9 ;  /* 0x0000000108097824 */ /* 0x000fc800078e0209 */
[----:B------:R-:W-:-:S07]  /*1bc0*/  IMAD.MOV.U32 R13, RZ, RZ, R9 ;  /* 0x000000ffff0d7224 */ /* 0x000fce00078e0009 */
[----:B------:R-:W-:Y:S05]  /*1bd0*/  WARPSYNC.COLLECTIVE R15, `(.L_x_37) ;  /* 0x000000000f087348 */ /* 0x000fea0003c00000 */
[----:B------:R0:W1:Y:S02]  /*1be0*/  SHFL.UP P6, R14, R13, R12, R11 ;  /* 0x0400000c0d0e7389 */ /* 0x00006400000c000b */
[----:B01----:R-:W-:Y:S05]  /*1bf0*/  ENDCOLLECTIVE ;  /* 0x000000000000791b */ /* 0x003fea0003800000 */
.L_x_37:
[----:B------:R-:W-:Y:S05]  /*1c00*/  BRA `(.L_x_38) ;  /* 0xffffffe800787947 */ /* 0x000fea000383ffff */
.L_x_6:
[----:B------:R-:W-:Y:S02]  /*1c10*/  IMAD.MOV.U32 R12, RZ, RZ, 0x1 ;  /* 0x00000001ff0c7424 */ /* 0x000fe400078e00ff */
[----:B------:R-:W-:-:S07]  /*1c20*/  IMAD.MOV.U32 R11, RZ, RZ, RZ ;  /* 0x000000ffff0b7224 */ /* 0x000fce00078e00ff */
[----:B012-4-:R-:W-:Y:S05]  /*1c30*/  WARPSYNC.COLLECTIVE R15, `(.L_x_39) ;  /* 0x000000000f087348 */ /* 0x017fea0003c00000 */
[----:B--2-4-:R2:W3:Y:S02]  /*1c40*/  SHFL.UP P6, R14, R13, R12, R11 ;  /* 0x0400000c0d0e7389 */ /* 0x0144e400000c000b */
[----:B0123--:R-:W-:Y:S05]  /*1c50*/  ENDCOLLECTIVE ;  /* 0x000000000000791b */ /* 0x00ffea0003800000 */
.L_x_39:
[----:B------:R-:W-:Y:S05]  /*1c60*/  BRA `(.L_x_40) ;  /* 0xffffffe800987947 */ /* 0x000fea000383ffff */
.L_x_7:
[----:B------:R-:W-:Y:S01]  /*1c70*/  BSSY B0, `(.L_x_41) ;  /* 0x0000006000007945 */ /* 0x000fe20003800000 */
[----:B------:R-:W-:Y:S02]  /*1c80*/  IMAD.MOV.U32 R12, RZ, RZ, 0x2 ;  /* 0x00000002ff0c7424 */ /* 0x000fe400078e00ff */
[----:B------:R-:W-:-:S07]  /*1c90*/  IMAD.MOV.U32 R11, RZ, RZ, RZ ;  /* 0x000000ffff0b7224 */ /* 0x000fce00078e00ff */
[----:B01----:R-:W-:Y:S05]  /*1ca0*/  WARPSYNC.COLLECTIVE R15, `(.L_x_42) ;  /* 0x000000000f087348 */ /* 0x003fea0003c00000 */
[----:B------:R2:W3:Y:S02]  /*1cb0*/  SHFL.UP P6, R14, R13, R12, R11 ;  /* 0x0400000c0d0e7389 */ /* 0x0004e400000c000b */
[----:B0123--:R-:W-:Y:S05]  /*1cc0*/  ENDCOLLECTIVE ;  /* 0x000000000000791b */ /* 0x00ffea0003800000 */
.L_x_42:
[----:B------:R-:W-:Y:S05]  /*1cd0*/  BSYNC B0 ;  /* 0x0000000000007941 */ /* 0x000fea0003800000 */
.L_x_41:
[----:B------:R-:W-:Y:S05]  /*1ce0*/  BRA `(.L_x_43) ;  /* 0xffffffe800947947 */ /* 0x000fea000383ffff */
.L_x_8:
[----:B------:R-:W-:Y:S01]  /*1cf0*/  BSSY B0, `(.L_x_44) ;  /* 0x0000006000007945 */ /* 0x000fe20003800000 */
[----:B------:R-:W-:Y:S02]  /*1d00*/  IMAD.MOV.U32 R12, RZ, RZ, 0x4 ;  /* 0x00000004ff0c7424 */ /* 0x000fe400078e00ff */
[----:B------:R-:W-:-:S07]  /*1d10*/  IMAD.MOV.U32 R11, RZ, RZ, RZ ;  /* 0x000000ffff0b7224 */ /* 0x000fce00078e00ff */
[----:B01----:R-:W-:Y:S05]  /*1d20*/  WARPSYNC.COLLECTIVE R15, `(.L_x_45) ;  /* 0x000000000f087348 */ /* 0x003fea0003c00000 */
[----:B------:R2:W3:Y:S02]  /*1d30*/  SHFL.UP P6, R14, R13, R12, R11 ;  /* 0x0400000c0d0e7389 */ /* 0x0004e400000c000b */
[----:B0123--:R-:W-:Y:S05]  /*1d40*/  ENDCOLLECTIVE ;  /* 0x000000000000791b */ /* 0x00ffea0003800000 */
.L_x_45:
[----:B------:R-:W-:Y:S05]  /*1d50*/  BSYNC B0 ;  /* 0x0000000000007941 */ /* 0x000fea0003800000 */
.L_x_44:
[----:B------:R-:W-:Y:S05]  /*1d60*/  BRA `(.L_x_46) ;  /* 0xffffffe800907947 */ /* 0x000fea000383ffff */
.L_x_9:
[----:B------:R-:W-:Y:S01]  /*1d70*/  HFMA2 R12, -RZ, RZ, 0, 4.76837158203125e-07 ;  /* 0x00000008ff0c7431 */ /* 0x000fe200000001ff */
[----:B------:R-:W-:Y:S01]  /*1d80*/  BSSY B0, `(.L_x_47) ;  /* 0x0000005000007945 */ /* 0x000fe20003800000 */
[----:B------:R-:W-:-:S07]  /*1d90*/  IMAD.MOV.U32 R11, RZ, RZ, RZ ;  /* 0x000000ffff0b7224 */ /* 0x000fce00078e00ff */
[----:B01----:R-:W-:Y:S05]  /*1da0*/  WARPSYNC.COLLECTIVE R15, `(.L_x_48) ;  /* 0x000000000f087348 */ /* 0x003fea0003c00000 */
[----:B------:R2:W3:Y:S02]  /*1db0*/  SHFL.UP P6, R14, R13, R12, R11 ;  /* 0x0400000c0d0e7389 */ /* 0x0004e400000c000b */
[----:B0123--:R-:W-:Y:S05]  /*1dc0*/  ENDCOLLECTIVE ;  /* 0x000000000000791b */ /* 0x00ffea0003800000 */
.L_x_48:
[----:B------:R-:W-:Y:S05]  /*1dd0*/  BSYNC B0 ;  /* 0x0000000000007941 */ /* 0x000fea0003800000 */
.L_x_47:
[----:B------:R-:W-:Y:S05]  /*1de0*/  BRA `(.L_x_49) ;  /* 0xffffffe8008c7947 */ /* 0x000fea000383ffff */
.L_x_10:
[----:B------:R-:W-:Y:S01]  /*1df0*/  BSSY B0, `(.L_x_50) ;  /* 0x0000006000007945 */ /* 0x000fe20003800000 */
[----:B------:R-:W-:Y:S02]  /*1e00*/  IMAD.MOV.U32 R12, RZ, RZ, 0x10 ;  /* 0x00000010ff0c7424 */ /* 0x000fe400078e00ff */
[----:B------:R-:W-:-:S07]  /*1e10*/  IMAD.MOV.U32 R11, RZ, RZ, RZ ;  /* 0x000000ffff0b7224 */ /* 0x000fce00078e00ff */
[----:B01----:R-:W-:Y:S05]  /*1e20*/  WARPSYNC.COLLECTIVE R15, `(.L_x_51) ;  /* 0x000000000f087348 */ /* 0x003fea0003c00000 */
[----:B------:R2:W3:Y:S02]  /*1e30*/  SHFL.UP P6, R14, R13, R12, R11 ;  /* 0x0400000c0d0e7389 */ /* 0x0004e400000c000b */
[----:B0123--:R-:W-:Y:S05]  /*1e40*/  ENDCOLLECTIVE ;  /* 0x000000000000791b */ /* 0x00ffea0003800000 */
.L_x_51:
[----:B------:R-:W-:Y:S05]  /*1e50*/  BSYNC B0 ;  /* 0x0000000000007941 */ /* 0x000fea0003800000 */
.L_x_50:
[----:B------:R-:W-:Y:S05]  /*1e60*/  BRA `(.L_x_52) ;  /* 0xffffffe800887947 */ /* 0x000fea000383ffff */
.L_x_12:
[----:B------:R-:W-:Y:S01]  /*1e70*/  IMAD.MOV.U32 R12, RZ, RZ, 0x1 ;  /* 0x00000001ff0c7424 */ /* 0x000fe200078e00ff */
[C---:B------:R-:W-:Y:S01]  /*1e80*/  ISETP.NE.AND P4, PT, R23.reuse, RZ, PT ;  /* 0x000000ff1700720c */ /* 0x040fe20003f85270 */
[----:B------:R-:W-:Y:S01]  /*1e90*/  IMAD.MOV.U32 R11, RZ, RZ, RZ ;  /* 0x000000ffff0b7224 */ /* 0x000fe200078e00ff */
[C---:B------:R-:W-:Y:S01]  /*1ea0*/  ISETP.GE.U32.AND P0, PT, R23.reuse, 0x2, PT ;  /* 0x000000021700780c */ /* 0x040fe20003f06070 */
[----:B------:R-:W-:Y:S01]  /*1eb0*/  IMAD.MOV.U32 R15, RZ, RZ, -0x1 ;  /* 0xffffffffff0f7424 */ /* 0x000fe200078e00ff */
[C---:B------:R-:W-:Y:S02]  /*1ec0*/  ISETP.GE.U32.AND P1, PT, R23.reuse, 0x4, PT ;  /* 0x000000041700780c */ /* 0x040fe40003f26070 */
[----:B------:R-:W-:-:S13]  /*1ed0*/  ISETP.GE.U32.AND P2, PT, R23, 0x8, PT ;  /* 0x000000081700780c */ /* 0x000fda0003f46070 */
[----:B012--5:R-:W-:Y:S05]  /*1ee0*/  WARPSYNC.COLLECTIVE R15, `(.L_x_53) ;  /* 0x000000000f087348 */ /* 0x027fea0003c00000 */
[----:B--2--5:R2:W3:Y:S02]  /*1ef0*/  SHFL.UP P6, R14, R13, R12, R11 ;  /* 0x0400000c0d0e7389 */ /* 0x0244e400000c000b */
[----:B0123--:R-:W-:Y:S05]  /*1f00*/  ENDCOLLECTIVE ;  /* 0x000000000000791b */ /* 0x00ffea0003800000 */
.L_x_53:
[----:B------:R-:W-:Y:S01]  /*1f10*/  IMAD.MOV.U32 R12, RZ, RZ, 0x2 ;  /* 0x00000002ff0c7424 */ /* 0x000fe200078e00ff */
[----:B------:R-:W-:-:S05]  /*1f20*/  SEL R6, R14, RZ, P4 ;  /* 0x000000ff0e067207 */ /* 0x000fca0002000000 */
[----:B------:R-:W-:-:S04]  /*1f30*/  IMAD.IADD R6, R6, 0x1, R13 ;  /* 0x0000000106067824 */ /* 0x000fc800078e020d */
[----:B------:R-:W-:-:S07]  /*1f40*/  IMAD.MOV.U32 R13, RZ, RZ, R6 ;  /* 0x000000ffff0d7224 */ /* 0x000fce00078e0006 */
[----:B------:R-:W-:Y:S05]  /*1f50*/  WARPSYNC.COLLECTIVE R15, `(.L_x_54) ;  /* 0x000000000f087348 */ /* 0x000fea0003c00000 */
[----:B------:R0:W1:Y:S02]  /*1f60*/  SHFL.UP P6, R14, R13, R12, R11 ;  /* 0x0400000c0d0e7389 */ /* 0x00006400000c000b */
[----:B01----:R-:W-:Y:S05]  /*1f70*/  ENDCOLLECTIVE ;  /* 0x000000000000791b */ /* 0x003fea0003800000 */
.L_x_54:
[----:B------:R-:W-:Y:S01]  /*1f80*/  IMAD.MOV.U32 R12, RZ, RZ, 0x4 ;  /* 0x00000004ff0c7424 */ /* 0x000fe200078e00ff */
[----:B------:R-:W-:-:S04]  /*1f90*/  SEL R7, R14, RZ, P0 ;  /* 0x000000ff0e077207 */ /* 0x000fc80000000000 */
[----:B------:R-:W-:-:S05]  /*1fa0*/  IADD3 R7, PT, PT, R6, R7, RZ ;  /* 0x0000000706077210 */ /* 0x000fca0007ffe0ff */
[----:B------:R-:W-:-:S07]  /*1fb0*/  IMAD.MOV.U32 R13, RZ, RZ, R7 ;  /* 0x000000ffff0d7224 */ /* 0x000fce00078e0007 */
[----:B------:R-:W-:Y:S05]  /*1fc0*/  WARPSYNC.COLLECTIVE R15, `(.L_x_55) ;  /* 0x000000000f087348 */ /* 0x000fea0003c00000 */
[----:B------:R0:W1:Y:S02]  /*1fd0*/  SHFL.UP P6, R14, R13, R12, R11 ;  /* 0x0400000c0d0e7389 */ /* 0x00006400000c000b */
[----:B01----:R-:W-:Y:S05]  /*1fe0*/  ENDCOLLECTIVE ;  /* 0x000000000000791b */ /* 0x003fea0003800000 */
.L_x_55:
[----:B------:R-:W-:Y:S01]  /*1ff0*/  IMAD.MOV.U32 R12, RZ, RZ, 0x8 ;  /* 0x00000008ff0c7424 */ /* 0x000fe200078e00ff */
[----:B------:R-:W-:-:S05]  /*2000*/  SEL R14, R14, RZ, P1 ;  /* 0x000000ff0e0e7207 */ /* 0x000fca0000800000 */
[----:B------:R-:W-:-:S04]  /*2010*/  IMAD.IADD R9, R7, 0x1, R14 ;  /* 0x0000000107097824 */ /* 0x000fc800078e020e */
[----:B------:R-:W-:-:S07]  /*2020*/  IMAD.MOV.U32 R13, RZ, RZ, R9 ;  /* 0x000000ffff0d7224 */ /* 0x000fce00078e0009 */
[----:B------:R-:W-:Y:S05]  /*2030*/  WARPSYNC.COLLECTIVE R15, `(.L_x_56) ;  /* 0x000000000f087348 */ /* 0x000fea0003c00000 */
[----:B------:R0:W1:Y:S02]  /*2040*/  SHFL.UP P6, R14, R13, R12, R11 ;  /* 0x0400000c0d0e7389 */ /* 0x00006400000c000b */
[----:B01----:R-:W-:Y:S05]  /*2050*/  ENDCOLLECTIVE ;  /* 0x000000000000791b */ /* 0x003fea0003800000 */
.L_x_56:
[----:B------:R-:W-:Y:S01]  /*2060*/  IMAD.MOV.U32 R12, RZ, RZ, 0x10 ;  /* 0x00000010ff0c7424 */ /* 0x000fe200078e00ff */
[----:B------:R-:W-:-:S05]  /*2070*/  SEL R6, R14, RZ, P2 ;  /* 0x000000ff0e067207 */ /* 0x000fca0001000000 */
[----:B------:R-:W-:-:S04]  /*2080*/  IMAD.IADD R6, R9, 0x1, R6 ;  /* 0x0000000109067824 */ /* 0x000fc800078e0206 */
[----:B------:R-:W-:-:S07]  /*2090*/  IMAD.MOV.U32 R13, RZ, RZ, R6 ;  /* 0x000000ffff0d7224 */ /* 0x000fce00078e0006 */
[----:B------:R-:W-:Y:S05]  /*20a0*/  WARPSYNC.COLLECTIVE R15, `(.L_x_57) ;  /* 0x000000000f087348 */ /* 0x000fea0003c00000 */
[----:B------:R0:W1:Y:S02]  /*20b0*/  SHFL.UP P6, R14, R13, R12, R11 ;  /* 0x0400000c0d0e7389 */ /* 0x00006400000c000b */
[----:B01----:R-:W-:Y:S05]  /*20c0*/  ENDCOLLECTIVE ;  /* 0x000000000000791b */ /* 0x003fea0003800000 */
.L_x_57:
[----:B------:R-:W-:Y:S05]  /*20d0*/  BRA `(.L_x_58) ;  /* 0xffffffe800b47947 */ /* 0x000fea000383ffff */
.L_x_15:
[----:B------:R-:W-:Y:S01]  /*20e0*/  IMAD.MOV.U32 R12, RZ, RZ, 0x1 ;  /* 0x00000001ff0c7424 */ /* 0x000fe200078e00ff */
[----:B------:R-:W-:-:S07]  /*20f0*/  MOV R11, RZ ;  /* 0x000000ff000b7202 */ /* 0x000fce0000000f00 */
[----:B-1----:R-:W-:Y:S05]  /*2100*/  WARPSYNC.COLLECTIVE R15, `(.L_x_59) ;  /* 0x000000000f087348 */ /* 0x002fea0003c00000 */
[----:B-1----:R0:W1:Y:S02]  /*2110*/  SHFL.UP P6, R14, R13, R12, R11 ;  /* 0x0400000c0d0e7389 */ /* 0x00206400000c000b */
[----:B01----:R-:W-:Y:S05]  /*2120*/  ENDCOLLECTIVE ;  /* 0x000000000000791b */ /* 0x003fea0003800000 */
.L_x_59:
[----:B------:R-:W-:Y:S05]  /*2130*/  BRA `(.L_x_60) ;  /* 0xffffffe800e07947 */ /* 0x000fea000383ffff */
.L_x_16:
[----:B------:R-:W-:Y:S01]  /*2140*/  BSSY B0, `(.L_x_61) ;  /* 0x0000006000007945 */ /* 0x000fe20003800000 */
[----:B------:R-:W-:Y:S02]  /*2150*/  IMAD.MOV.U32 R12, RZ, RZ, 0x2 ;  /* 0x00000002ff0c7424 */ /* 0x000fe400078e00ff */
[----:B------:R-:W-:-:S07]  /*2160*/  IMAD.MOV.U32 R11, RZ, RZ, RZ ;  /* 0x000000ffff0b7224 */ /* 0x000fce00078e00ff */
[----:B------:R-:W-:Y:S05]  /*2170*/  WARPSYNC.COLLECTIVE R15, `(.L_x_62) ;  /* 0x000000000f087348 */ /* 0x000fea0003c00000 */
[----:B------:R0:W1:Y:S02]  /*2180*/  SHFL.UP P6, R14, R13, R12, R11 ;  /* 0x0400000c0d0e7389 */ /* 0x00006400000c000b */
[----:B01----:R-:W-:Y:S05]  /*2190*/  ENDCOLLECTIVE ;  /* 0x000000000000791b */ /* 0x003fea0003800000 */
.L_x_62:
[----:B------:R-:W-:Y:S05]  /*21a0*/  BSYNC B0 ;  /* 0x0000000000007941 */ /* 0x000fea0003800000 */
.L_x_61:
[----:B------:R-:W-:Y:S05]  /*21b0*/  BRA `(.L_x_63) ;  /* 0xffffffe800dc7947 */ /* 0x000fea000383ffff */
.L_x_17:
[----:B------:R-:W-:Y:S01]  /*21c0*/  BSSY B0, `(.L_x_64) ;  /* 0x0000006000007945 */ /* 0x000fe20003800000 */
[----:B------:R-:W-:Y:S02]  /*21d0*/  IMAD.MOV.U32 R12, RZ, RZ, 0x4 ;  /* 0x00000004ff0c7424 */ /* 0x000fe400078e00ff */
[----:B------:R-:W-:-:S07]  /*21e0*/  IMAD.MOV.U32 R11, RZ, RZ, RZ ;  /* 0x000000ffff0b7224 */ /* 0x000fce00078e00ff */
[----:B------:R-:W-:Y:S05]  /*21f0*/  WARPSYNC.COLLECTIVE R15, `(.L_x_65) ;  /* 0x000000000f087348 */ /* 0x000fea0003c00000 */
[----:B------:R0:W1:Y:S02]  /*2200*/  SHFL.UP P6, R14, R13, R12, R11 ;  /* 0x0400000c0d0e7389 */ /* 0x00006400000c000b */
[----:B01----:R-:W-:Y:S05]  /*2210*/  ENDCOLLECTIVE ;  /* 0x000000000000791b */ /* 0x003fea0003800000 */
.L_x_65:
[----:B------:R-:W-:Y:S05]  /*2220*/  BSYNC B0 ;  /* 0x0000000000007941 */ /* 0x000fea0003800000 */
.L_x_64:
[----:B------:R-:W-:Y:S05]  /*2230*/  BRA `(.L_x_66) ;  /* 0xffffffe800d87947 */ /* 0x000fea000383ffff */
.L_x_18:
[----:B------:R-:W-:Y:S01]  /*2240*/  BSSY B0, `(.L_x_67) ;  /* 0x0000006000007945 */ /* 0x000fe20003800000 */
[----:B------:R-:W-:Y:S02]  /*2250*/  IMAD.MOV.U32 R12, RZ, RZ, 0x8 ;  /* 0x00000008ff0c7424 */ /* 0x000fe400078e00ff */
[----:B------:R-:W-:-:S07]  /*2260*/  IMAD.MOV.U32 R11, RZ, RZ, RZ ;  /* 0x000000ffff0b7224 */ /* 0x000fce00078e00ff */
[----:B------:R-:W-:Y:S05]  /*2270*/  WARPSYNC.COLLECTIVE R15, `(.L_x_68) ;  /* 0x000000000f087348 */ /* 0x000fea0003c00000 */
[----:B------:R0:W1:Y:S02]  /*2280*/  SHFL.UP P6, R14, R13, R12, R11 ;  /* 0x0400000c0d0e7389 */ /* 0x00006400000c000b */
[----:B01----:R-:W-:Y:S05]  /*2290*/  ENDCOLLECTIVE ;  /* 0x000000000000791b */ /* 0x003fea0003800000 */
.L_x_68:
[----:B------:R-:W-:Y:S05]  /*22a0*/  BSYNC B0 ;  /* 0x0000000000007941 */ /* 0x000fea0003800000 */
.L_x_67:
[----:B------:R-:W-:Y:S05]  /*22b0*/  BRA `(.L_x_69) ;  /* 0xffffffe800d47947 */ /* 0x000fea000383ffff */
.L_x_19:
[----:B------:R-:W-:Y:S01]  /*22c0*/  BSSY B0, `(.L_x_70) ;  /* 0x0000006000007945 */ /* 0x000fe20003800000 */
[----:B------:R-:W-:Y:S02]  /*22d0*/  IMAD.MOV.U32 R12, RZ, RZ, 0x10 ;  /* 0x00000010ff0c7424 */ /* 0x000fe400078e00ff */
[----:B------:R-:W-:-:S07]  /*22e0*/  IMAD.MOV.U32 R11, RZ, RZ, RZ ;  /* 0x000000ffff0b7224 */ /* 0x000fce00078e00ff */
[----:B------:R-:W-:Y:S05]  /*22f0*/  WARPSYNC.COLLECTIVE R15, `(.L_x_71) ;  /* 0x000000000f087348 */ /* 0x000fea0003c00000 */
[----:B------:R0:W1:Y:S02]  /*2300*/  SHFL.UP P6, R14, R13, R12, R11 ;  /* 0x0400000c0d0e7389 */ /* 0x00006400000c000b */
[----:B01----:R-:W-:Y:S05]  /*2310*/  ENDCOLLECTIVE ;  /* 0x000000000000791b */ /* 0x003fea0003800000 */
.L_x_71:
[----:B------:R-:W-:Y:S05]  /*2320*/  BSYNC B0 ;  /* 0x0000000000007941 */ /* 0x000fea0003800000 */
.L_x_70:
[----:B------:R-:W-:Y:S05]  /*2330*/  BRA `(.L_x_72) ;  /* 0xffffffe800d07947 */ /* 0x000fea000383ffff */
.L_x_73:
[----:B------:R-:W-:-:S00]  /*2340*/  BRA `(.L_x_73) ;  /* 0xfffffffc00fc7947 */ /* 0x000fc0000383ffff */
[----:B------:R-:W-:-:S00]  /*2350*/  NOP ;  /* 0x0000000000007918 */ /* 0x000fc00000000000 */
        /* <DEDUP_REMOVED lines=10> */
.L_x_74:


//--------------------- .nv.global.init           --------------------------
	.section	.nv.global.init,"aw",@progbits
.nv.global.init:
	.type		$str$3,@object
	.size		$str$3,($str$2 - $str$3)
$str$3:
        /*0000*/ 	.byte	0x0a, 0x00
	.type		$str$2,@object
	.size		$str$2,($str$1 - $str$2)
$str$2:
        /*0002*/ 	.byte	0x5b, 0x25, 0x75, 0x20, 0x25, 0x75, 0x5d, 0x20, 0x00
	.type		$str$1,@object
	.size		$str$1,($str - $str$1)
$str$1:
        /*000b*/ 	.byte	0x0a, 0x44, 0x69, 0x67, 0x69, 0x74, 0x5b, 0x25, 0x75, 0x5d, 0x0a, 0x00
	.type		$str,@object
	.size		$str,(.L_0 - $str)
$str:
        /*0017*/ 	.byte	0x4c, 0x61, 0x6e, 0x65, 0x3a, 0x20, 0x25, 0x75, 0x20, 0x25, 0x75, 0x0a, 0x00
.L_0:


//--------------------- .nv.shared._Z9RadixScanPjj --------------------------
	.section	.nv.shared._Z9RadixScanPjj,"aw",@nobits
	.sectionflags	@""
	.align	4
.nv.shared._Z9RadixScanPjj:
	.zero		1536


//--------------------- .nv.shared.reserved.0     --------------------------
	.section	.nv.shared.reserved.0,"aw",@nobits
	.weak		__nv_reservedSMEM_offset_0_alias
	.size		__nv_reservedSMEM_offset_0_alias, 0, 64
	.other		__nv_reservedSMEM_offset_0_alias,@"STO_CUDA_RESERVED_SHARED STV_DEFAULT"
__nv_reservedSMEM_offset_0_alias:
	.zero		0
	.zero		64


//--------------------- .nv.constant0._Z9RadixScanPjj --------------------------
	.section	.nv.constant0._Z9RadixScanPjj,"a",@progbits
	.sectionflags	@""
	.align	4
.nv.constant0._Z9RadixScanPjj:
	.zero		908


//--------------------- SYMBOLS --------------------------

	.type		.nv.reservedSmem.offset0,@object
	.size		.nv.reservedSmem.offset0,0x4
	.type		.nv.reservedSmem.cap,@object
	.size		.nv.reservedSmem.cap,0x4
	.type		vprintf,@function
